//
// Generated by NVIDIA NVVM Compiler
//
// Compiler Build ID: CL-36424714
// Cuda compilation tools, release 13.0, V13.0.88
// Based on NVVM 20.0.0
//

.version 9.0
.target sm_100
.address_size 64

// _ZZN43_GLOBAL__N__d664af1e_4_k_cu_be21f69f_10348010gemm_tcoreILj128ELj256ELj32EEEvPK6__halfS3_jjjPS1_E2As has been demoted
// _ZZN43_GLOBAL__N__d664af1e_4_k_cu_be21f69f_10348010gemm_tcoreILj128ELj256ELj32EEEvPK6__halfS3_jjjPS1_E2Bs has been demoted

.entry _ZN43_GLOBAL__N__d664af1e_4_k_cu_be21f69f_10348010gemm_tcoreILj128ELj256ELj32EEEvPK6__halfS3_jjjPS1_(
	.param .u64 .ptr .align 1 _ZN43_GLOBAL__N__d664af1e_4_k_cu_be21f69f_10348010gemm_tcoreILj128ELj256ELj32EEEvPK6__halfS3_jjjPS1__param_0,
	.param .u64 .ptr .align 1 _ZN43_GLOBAL__N__d664af1e_4_k_cu_be21f69f_10348010gemm_tcoreILj128ELj256ELj32EEEvPK6__halfS3_jjjPS1__param_1,
	.param .u32 _ZN43_GLOBAL__N__d664af1e_4_k_cu_be21f69f_10348010gemm_tcoreILj128ELj256ELj32EEEvPK6__halfS3_jjjPS1__param_2,
	.param .u32 _ZN43_GLOBAL__N__d664af1e_4_k_cu_be21f69f_10348010gemm_tcoreILj128ELj256ELj32EEEvPK6__halfS3_jjjPS1__param_3,
	.param .u32 _ZN43_GLOBAL__N__d664af1e_4_k_cu_be21f69f_10348010gemm_tcoreILj128ELj256ELj32EEEvPK6__halfS3_jjjPS1__param_4,
	.param .u64 .ptr .align 1 _ZN43_GLOBAL__N__d664af1e_4_k_cu_be21f69f_10348010gemm_tcoreILj128ELj256ELj32EEEvPK6__halfS3_jjjPS1__param_5
)
{
	.reg .pred 	%p<3>;
	.reg .b16 	%rs<50>;
	.reg .b32 	%r<667>;
	.reg .b32 	%f<2>;
	.reg .b64 	%rd<127>;
	// demoted variable
	.shared .align 2 .b8 _ZZN43_GLOBAL__N__d664af1e_4_k_cu_be21f69f_10348010gemm_tcoreILj128ELj256ELj32EEEvPK6__halfS3_jjjPS1_E2As[8192];
	// demoted variable
	.shared .align 2 .b8 _ZZN43_GLOBAL__N__d664af1e_4_k_cu_be21f69f_10348010gemm_tcoreILj128ELj256ELj32EEEvPK6__halfS3_jjjPS1_E2Bs[16384];
	ld.param.u32 	%r220, [_ZN43_GLOBAL__N__d664af1e_4_k_cu_be21f69f_10348010gemm_tcoreILj128ELj256ELj32EEEvPK6__halfS3_jjjPS1__param_4];
	mov.u32 	%r221, %ctaid.x;
	mov.u32 	%r222, %ctaid.y;
	mov.u32 	%r1, %tid.x;
	shr.u32 	%r2, %r1, 5;
	shl.b32 	%r3, %r222, 7;
	shl.b32 	%r4, %r221, 8;
	mov.f32 	%f1, 0f00000000;
	// begin inline asm
	{  cvt.rn.f16.f32 %rs1, %f1;}

	// end inline asm
	mov.b32 	%r603, {%rs1, %rs1};
	setp.lt.u32 	%p1, %r220, 32;
	mov.u32 	%r604, %r603;
	mov.u32 	%r605, %r603;
	mov.u32 	%r606, %r603;
	mov.u32 	%r607, %r603;
	mov.u32 	%r608, %r603;
	mov.u32 	%r609, %r603;
	mov.u32 	%r610, %r603;
	mov.u32 	%r611, %r603;
	mov.u32 	%r612, %r603;
	mov.u32 	%r613, %r603;
	mov.u32 	%r614, %r603;
	mov.u32 	%r615, %r603;
	mov.u32 	%r616, %r603;
	mov.u32 	%r617, %r603;
	mov.u32 	%r618, %r603;
	mov.u32 	%r619, %r603;
	mov.u32 	%r620, %r603;
	mov.u32 	%r621, %r603;
	mov.u32 	%r622, %r603;
	mov.u32 	%r623, %r603;
	mov.u32 	%r624, %r603;
	mov.u32 	%r625, %r603;
	mov.u32 	%r626, %r603;
	mov.u32 	%r627, %r603;
	mov.u32 	%r628, %r603;
	mov.u32 	%r629, %r603;
	mov.u32 	%r630, %r603;
	mov.u32 	%r631, %r603;
	mov.u32 	%r632, %r603;
	mov.u32 	%r633, %r603;
	mov.u32 	%r634, %r603;
	mov.u32 	%r635, %r603;
	mov.u32 	%r636, %r603;
	mov.u32 	%r637, %r603;
	mov.u32 	%r638, %r603;
	mov.u32 	%r639, %r603;
	mov.u32 	%r640, %r603;
	mov.u32 	%r641, %r603;
	mov.u32 	%r642, %r603;
	mov.u32 	%r643, %r603;
	mov.u32 	%r644, %r603;
	mov.u32 	%r645, %r603;
	mov.u32 	%r646, %r603;
	mov.u32 	%r647, %r603;
	mov.u32 	%r648, %r603;
	mov.u32 	%r649, %r603;
	mov.u32 	%r650, %r603;
	mov.u32 	%r651, %r603;
	mov.u32 	%r652, %r603;
	mov.u32 	%r653, %r603;
	mov.u32 	%r654, %r603;
	mov.u32 	%r655, %r603;
	mov.u32 	%r656, %r603;
	mov.u32 	%r657, %r603;
	mov.u32 	%r658, %r603;
	mov.u32 	%r659, %r603;
	mov.u32 	%r660, %r603;
	mov.u32 	%r661, %r603;
	mov.u32 	%r662, %r603;
	mov.u32 	%r663, %r603;
	mov.u32 	%r664, %r603;
	mov.u32 	%r665, %r603;
	mov.u32 	%r666, %r603;
	@%p1 bra 	$L__BB0_3;
	ld.param.u32 	%r529, [_ZN43_GLOBAL__N__d664af1e_4_k_cu_be21f69f_10348010gemm_tcoreILj128ELj256ELj32EEEvPK6__halfS3_jjjPS1__param_3];
	shr.u32 	%r223, %r1, 1;
	and.b32  	%r224, %r223, 510;
	add.s32 	%r225, %r224, %r3;
	shl.b32 	%r226, %r1, 3;
	and.b32  	%r227, %r226, 248;
	and.b32  	%r228, %r226, 24;
	shr.u32 	%r229, %r1, 3;
	and.b32  	%r230, %r229, 124;
	shr.u32 	%r231, %r220, 5;
	neg.s32 	%r602, %r231;
	mul.lo.s32 	%r232, %r529, %r2;
	shl.b32 	%r233, %r232, 2;
	add.s32 	%r234, %r233, %r4;
	add.s32 	%r235, %r234, %r227;
	add.s32 	%r601, %r235, 4;
	mad.lo.s32 	%r236, %r529, %r230, %r529;
	add.s32 	%r237, %r236, %r4;
	add.s32 	%r238, %r237, %r227;
	add.s32 	%r600, %r238, 3;
	or.b32  	%r239, %r230, 2;
	mad.lo.s32 	%r240, %r529, %r239, %r4;
	add.s32 	%r241, %r240, %r227;
	add.s32 	%r599, %r241, 3;
	or.b32  	%r242, %r230, 3;
	mad.lo.s32 	%r243, %r529, %r242, %r4;
	add.s32 	%r244, %r243, %r227;
	add.s32 	%r598, %r244, 3;
	mad.lo.s32 	%r245, %r220, %r225, %r228;
	add.s32 	%r597, %r245, 3;
	add.s32 	%r596, %r597, %r220;
	mov.u32 	%r604, %r603;
	mov.u32 	%r605, %r603;
	mov.u32 	%r606, %r603;
	mov.u32 	%r607, %r603;
	mov.u32 	%r608, %r603;
	mov.u32 	%r609, %r603;
	mov.u32 	%r610, %r603;
	mov.u32 	%r611, %r603;
	mov.u32 	%r612, %r603;
	mov.u32 	%r613, %r603;
	mov.u32 	%r614, %r603;
	mov.u32 	%r615, %r603;
	mov.u32 	%r616, %r603;
	mov.u32 	%r617, %r603;
	mov.u32 	%r618, %r603;
	mov.u32 	%r619, %r603;
	mov.u32 	%r620, %r603;
	mov.u32 	%r621, %r603;
	mov.u32 	%r622, %r603;
	mov.u32 	%r623, %r603;
	mov.u32 	%r624, %r603;
	mov.u32 	%r625, %r603;
	mov.u32 	%r626, %r603;
	mov.u32 	%r627, %r603;
	mov.u32 	%r628, %r603;
	mov.u32 	%r629, %r603;
	mov.u32 	%r630, %r603;
	mov.u32 	%r631, %r603;
	mov.u32 	%r632, %r603;
	mov.u32 	%r633, %r603;
	mov.u32 	%r634, %r603;
	mov.u32 	%r635, %r603;
	mov.u32 	%r636, %r603;
	mov.u32 	%r637, %r603;
	mov.u32 	%r638, %r603;
	mov.u32 	%r639, %r603;
	mov.u32 	%r640, %r603;
	mov.u32 	%r641, %r603;
	mov.u32 	%r642, %r603;
	mov.u32 	%r643, %r603;
	mov.u32 	%r644, %r603;
	mov.u32 	%r645, %r603;
	mov.u32 	%r646, %r603;
	mov.u32 	%r647, %r603;
	mov.u32 	%r648, %r603;
	mov.u32 	%r649, %r603;
	mov.u32 	%r650, %r603;
	mov.u32 	%r651, %r603;
	mov.u32 	%r652, %r603;
	mov.u32 	%r653, %r603;
	mov.u32 	%r654, %r603;
	mov.u32 	%r655, %r603;
	mov.u32 	%r656, %r603;
	mov.u32 	%r657, %r603;
	mov.u32 	%r658, %r603;
	mov.u32 	%r659, %r603;
	mov.u32 	%r660, %r603;
	mov.u32 	%r661, %r603;
	mov.u32 	%r662, %r603;
	mov.u32 	%r663, %r603;
	mov.u32 	%r664, %r603;
	mov.u32 	%r665, %r603;
	mov.u32 	%r666, %r603;
$L__BB0_2:
	ld.param.u32 	%r530, [_ZN43_GLOBAL__N__d664af1e_4_k_cu_be21f69f_10348010gemm_tcoreILj128ELj256ELj32EEEvPK6__halfS3_jjjPS1__param_3];
	ld.param.u64 	%rd125, [_ZN43_GLOBAL__N__d664af1e_4_k_cu_be21f69f_10348010gemm_tcoreILj128ELj256ELj32EEEvPK6__halfS3_jjjPS1__param_1];
	ld.param.u64 	%rd124, [_ZN43_GLOBAL__N__d664af1e_4_k_cu_be21f69f_10348010gemm_tcoreILj128ELj256ELj32EEEvPK6__halfS3_jjjPS1__param_0];
	add.s32 	%r246, %r597, -3;
	cvta.to.global.u64 	%rd4, %rd124;
	mul.wide.u32 	%rd5, %r246, 2;
	add.s64 	%rd6, %rd4, %rd5;
	ld.global.u16 	%rs2, [%rd6];
	mov.u32 	%r247, %tid.x;
	shl.b32 	%r248, %r247, 5;
	and.b32  	%r249, %r248, 32640;
	mov.u32 	%r250, _ZZN43_GLOBAL__N__d664af1e_4_k_cu_be21f69f_10348010gemm_tcoreILj128ELj256ELj32EEEvPK6__halfS3_jjjPS1_E2As;
	add.s32 	%r251, %r250, %r249;
	shl.b32 	%r252, %r247, 4;
	and.b32  	%r253, %r252, 48;
	add.s32 	%r254, %r251, %r253;
	st.shared.u16 	[%r254], %rs2;
	add.s32 	%r255, %r596, -3;
	mul.wide.u32 	%rd7, %r255, 2;
	add.s64 	%rd8, %rd4, %rd7;
	ld.global.u16 	%rs3, [%rd8];
	st.shared.u16 	[%r254+64], %rs3;
	add.s32 	%r256, %r597, -2;
	mul.wide.u32 	%rd9, %r256, 2;
	add.s64 	%rd10, %rd4, %rd9;
	ld.global.u16 	%rs4, [%rd10];
	st.shared.u16 	[%r254+2], %rs4;
	add.s32 	%r257, %r596, -2;
	mul.wide.u32 	%rd11, %r257, 2;
	add.s64 	%rd12, %rd4, %rd11;
	ld.global.u16 	%rs5, [%rd12];
	st.shared.u16 	[%r254+66], %rs5;
	add.s32 	%r258, %r597, -1;
	mul.wide.u32 	%rd13, %r258, 2;
	add.s64 	%rd14, %rd4, %rd13;
	ld.global.u16 	%rs6, [%rd14];
	st.shared.u16 	[%r254+4], %rs6;
	add.s32 	%r259, %r596, -1;
	mul.wide.u32 	%rd15, %r259, 2;
	add.s64 	%rd16, %rd4, %rd15;
	ld.global.u16 	%rs7, [%rd16];
	st.shared.u16 	[%r254+68], %rs7;
	add.s32 	%r260, %r597, 4;
	mul.wide.u32 	%rd17, %r597, 2;
	add.s64 	%rd18, %rd4, %rd17;
	ld.global.u16 	%rs8, [%rd18];
	st.shared.u16 	[%r254+6], %rs8;
	add.s32 	%r261, %r596, 4;
	mul.wide.u32 	%rd19, %r596, 2;
	add.s64 	%rd20, %rd4, %rd19;
	ld.global.u16 	%rs9, [%rd20];
	st.shared.u16 	[%r254+70], %rs9;
	add.s32 	%r262, %r597, 1;
	mul.wide.u32 	%rd21, %r262, 2;
	add.s64 	%rd22, %rd4, %rd21;
	ld.global.u16 	%rs10, [%rd22];
	st.shared.u16 	[%r254+8], %rs10;
	add.s32 	%r263, %r596, 1;
	mul.wide.u32 	%rd23, %r263, 2;
	add.s64 	%rd24, %rd4, %rd23;
	ld.global.u16 	%rs11, [%rd24];
	st.shared.u16 	[%r254+72], %rs11;
	add.s32 	%r264, %r597, 2;
	mul.wide.u32 	%rd25, %r264, 2;
	add.s64 	%rd26, %rd4, %rd25;
	ld.global.u16 	%rs12, [%rd26];
	st.shared.u16 	[%r254+10], %rs12;
	add.s32 	%r265, %r596, 2;
	mul.wide.u32 	%rd27, %r265, 2;
	add.s64 	%rd28, %rd4, %rd27;
	ld.global.u16 	%rs13, [%rd28];
	st.shared.u16 	[%r254+74], %rs13;
	add.s32 	%r266, %r597, 3;
	mul.wide.u32 	%rd29, %r266, 2;
	add.s64 	%rd30, %rd4, %rd29;
	ld.global.u16 	%rs14, [%rd30];
	st.shared.u16 	[%r254+12], %rs14;
	add.s32 	%r267, %r596, 3;
	mul.wide.u32 	%rd31, %r267, 2;
	add.s64 	%rd32, %rd4, %rd31;
	ld.global.u16 	%rs15, [%rd32];
	st.shared.u16 	[%r254+76], %rs15;
	mul.wide.u32 	%rd33, %r260, 2;
	add.s64 	%rd34, %rd4, %rd33;
	ld.global.u16 	%rs16, [%rd34];
	st.shared.u16 	[%r254+14], %rs16;
	mul.wide.u32 	%rd35, %r261, 2;
	add.s64 	%rd36, %rd4, %rd35;
	ld.global.u16 	%rs17, [%rd36];
	st.shared.u16 	[%r254+78], %rs17;
	add.s32 	%r268, %r601, -4;
	add.s32 	%r269, %r600, -3;
	add.s32 	%r270, %r599, -3;
	add.s32 	%r271, %r598, -3;
	cvta.to.global.u64 	%rd37, %rd125;
	mul.wide.u32 	%rd38, %r268, 2;
	add.s64 	%rd39, %rd37, %rd38;
	ld.global.u16 	%rs18, [%rd39];
	shl.b32 	%r272, %r247, 6;
	and.b32  	%r273, %r272, 63488;
	mov.u32 	%r274, _ZZN43_GLOBAL__N__d664af1e_4_k_cu_be21f69f_10348010gemm_tcoreILj128ELj256ELj32EEEvPK6__halfS3_jjjPS1_E2Bs;
	add.s32 	%r275, %r274, %r273;
	and.b32  	%r276, %r252, 496;
	add.s32 	%r277, %r275, %r276;
	st.shared.u16 	[%r277], %rs18;
	mul.wide.u32 	%rd40, %r269, 2;
	add.s64 	%rd41, %rd37, %rd40;
	ld.global.u16 	%rs19, [%rd41];
	st.shared.u16 	[%r277+512], %rs19;
	mul.wide.u32 	%rd42, %r270, 2;
	add.s64 	%rd43, %rd37, %rd42;
	ld.global.u16 	%rs20, [%rd43];
	st.shared.u16 	[%r277+1024], %rs20;
	mul.wide.u32 	%rd44, %r271, 2;
	add.s64 	%rd45, %rd37, %rd44;
	ld.global.u16 	%rs21, [%rd45];
	st.shared.u16 	[%r277+1536], %rs21;
	ld.global.u16 	%rs22, [%rd39+2];
	st.shared.u16 	[%r277+2], %rs22;
	add.s32 	%r278, %r600, -2;
	mul.wide.u32 	%rd46, %r278, 2;
	add.s64 	%rd47, %rd37, %rd46;
	ld.global.u16 	%rs23, [%rd47];
	st.shared.u16 	[%r277+514], %rs23;
	ld.global.u16 	%rs24, [%rd43+2];
	st.shared.u16 	[%r277+1026], %rs24;
	add.s32 	%r279, %r598, -2;
	mul.wide.u32 	%rd48, %r279, 2;
	add.s64 	%rd49, %rd37, %rd48;
	ld.global.u16 	%rs25, [%rd49];
	st.shared.u16 	[%r277+1538], %rs25;
	ld.global.u16 	%rs26, [%rd39+4];
	st.shared.u16 	[%r277+4], %rs26;
	add.s32 	%r280, %r600, -1;
	mul.wide.u32 	%rd50, %r280, 2;
	add.s64 	%rd51, %rd37, %rd50;
	ld.global.u16 	%rs27, [%rd51];
	st.shared.u16 	[%r277+516], %rs27;
	add.s32 	%r281, %r599, -1;
	mul.wide.u32 	%rd52, %r281, 2;
	add.s64 	%rd53, %rd37, %rd52;
	ld.global.u16 	%rs28, [%rd53];
	st.shared.u16 	[%r277+1028], %rs28;
	add.s32 	%r282, %r598, -1;
	mul.wide.u32 	%rd54, %r282, 2;
	add.s64 	%rd55, %rd37, %rd54;
	ld.global.u16 	%rs29, [%rd55];
	st.shared.u16 	[%r277+1540], %rs29;
	ld.global.u16 	%rs30, [%rd39+6];
	st.shared.u16 	[%r277+6], %rs30;
	add.s32 	%r283, %r600, 4;
	mul.wide.u32 	%rd56, %r600, 2;
	add.s64 	%rd57, %rd37, %rd56;
	ld.global.u16 	%rs31, [%rd57];
	st.shared.u16 	[%r277+518], %rs31;
	add.s32 	%r284, %r599, 4;
	mul.wide.u32 	%rd58, %r599, 2;
	add.s64 	%rd59, %rd37, %rd58;
	ld.global.u16 	%rs32, [%rd59];
	st.shared.u16 	[%r277+1030], %rs32;
	add.s32 	%r285, %r598, 4;
	mul.wide.u32 	%rd60, %r598, 2;
	add.s64 	%rd61, %rd37, %rd60;
	ld.global.u16 	%rs33, [%rd61];
	st.shared.u16 	[%r277+1542], %rs33;
	add.s32 	%r286, %r601, 3;
	mul.wide.u32 	%rd62, %r601, 2;
	add.s64 	%rd63, %rd37, %rd62;
	ld.global.u16 	%rs34, [%rd63];
	st.shared.u16 	[%r277+8], %rs34;
	add.s32 	%r287, %r600, 1;
	mul.wide.u32 	%rd64, %r287, 2;
	add.s64 	%rd65, %rd37, %rd64;
	ld.global.u16 	%rs35, [%rd65];
	st.shared.u16 	[%r277+520], %rs35;
	add.s32 	%r288, %r599, 1;
	mul.wide.u32 	%rd66, %r288, 2;
	add.s64 	%rd67, %rd37, %rd66;
	ld.global.u16 	%rs36, [%rd67];
	st.shared.u16 	[%r277+1032], %rs36;
	add.s32 	%r289, %r598, 1;
	mul.wide.u32 	%rd68, %r289, 2;
	add.s64 	%rd69, %rd37, %rd68;
	ld.global.u16 	%rs37, [%rd69];
	st.shared.u16 	[%r277+1544], %rs37;
	add.s32 	%r290, %r601, 1;
	mul.wide.u32 	%rd70, %r290, 2;
	add.s64 	%rd71, %rd37, %rd70;
	ld.global.u16 	%rs38, [%rd71];
	st.shared.u16 	[%r277+10], %rs38;
	add.s32 	%r291, %r600, 2;
	mul.wide.u32 	%rd72, %r291, 2;
	add.s64 	%rd73, %rd37, %rd72;
	ld.global.u16 	%rs39, [%rd73];
	st.shared.u16 	[%r277+522], %rs39;
	add.s32 	%r292, %r599, 2;
	mul.wide.u32 	%rd74, %r292, 2;
	add.s64 	%rd75, %rd37, %rd74;
	ld.global.u16 	%rs40, [%rd75];
	st.shared.u16 	[%r277+1034], %rs40;
	add.s32 	%r293, %r598, 2;
	mul.wide.u32 	%rd76, %r293, 2;
	add.s64 	%rd77, %rd37, %rd76;
	ld.global.u16 	%rs41, [%rd77];
	st.shared.u16 	[%r277+1546], %rs41;
	add.s32 	%r294, %r601, 2;
	mul.wide.u32 	%rd78, %r294, 2;
	add.s64 	%rd79, %rd37, %rd78;
	ld.global.u16 	%rs42, [%rd79];
	st.shared.u16 	[%r277+12], %rs42;
	add.s32 	%r295, %r600, 3;
	mul.wide.u32 	%rd80, %r295, 2;
	add.s64 	%rd81, %rd37, %rd80;
	ld.global.u16 	%rs43, [%rd81];
	st.shared.u16 	[%r277+524], %rs43;
	add.s32 	%r296, %r599, 3;
	mul.wide.u32 	%rd82, %r296, 2;
	add.s64 	%rd83, %rd37, %rd82;
	ld.global.u16 	%rs44, [%rd83];
	st.shared.u16 	[%r277+1036], %rs44;
	add.s32 	%r297, %r598, 3;
	mul.wide.u32 	%rd84, %r297, 2;
	add.s64 	%rd85, %rd37, %rd84;
	ld.global.u16 	%rs45, [%rd85];
	st.shared.u16 	[%r277+1548], %rs45;
	mul.wide.u32 	%rd86, %r286, 2;
	add.s64 	%rd87, %rd37, %rd86;
	ld.global.u16 	%rs46, [%rd87];
	st.shared.u16 	[%r277+14], %rs46;
	mul.wide.u32 	%rd88, %r283, 2;
	add.s64 	%rd89, %rd37, %rd88;
	ld.global.u16 	%rs47, [%rd89];
	st.shared.u16 	[%r277+526], %rs47;
	mul.wide.u32 	%rd90, %r284, 2;
	add.s64 	%rd91, %rd37, %rd90;
	ld.global.u16 	%rs48, [%rd91];
	st.shared.u16 	[%r277+1038], %rs48;
	mul.wide.u32 	%rd92, %r285, 2;
	add.s64 	%rd93, %rd37, %rd92;
	ld.global.u16 	%rs49, [%rd93];
	st.shared.u16 	[%r277+1550], %rs49;
	bar.sync 	0;
	shl.b32 	%r298, %r247, 7;
	and.b32  	%r299, %r298, 4096;
	add.s32 	%r300, %r250, %r299;
	mov.b32 	%r301, 32;
	wmma.load.a.sync.aligned.row.m16n16k16.shared.f16 	{%r302, %r303, %r304, %r305, %r306, %r307, %r308, %r309}, [%r300], %r301;
	add.s32 	%r310, %r300, 1024;
	wmma.load.a.sync.aligned.row.m16n16k16.shared.f16 	{%r311, %r312, %r313, %r314, %r315, %r316, %r317, %r318}, [%r310], %r301;
	add.s32 	%r319, %r300, 2048;
	wmma.load.a.sync.aligned.row.m16n16k16.shared.f16 	{%r320, %r321, %r322, %r323, %r324, %r325, %r326, %r327}, [%r319], %r301;
	add.s32 	%r328, %r300, 3072;
	wmma.load.a.sync.aligned.row.m16n16k16.shared.f16 	{%r329, %r330, %r331, %r332, %r333, %r334, %r335, %r336}, [%r328], %r301;
	add.s32 	%r337, %r300, 32;
	wmma.load.a.sync.aligned.row.m16n16k16.shared.f16 	{%r338, %r339, %r340, %r341, %r342, %r343, %r344, %r345}, [%r337], %r301;
	add.s32 	%r346, %r300, 1056;
	wmma.load.a.sync.aligned.row.m16n16k16.shared.f16 	{%r347, %r348, %r349, %r350, %r351, %r352, %r353, %r354}, [%r346], %r301;
	add.s32 	%r355, %r300, 2080;
	wmma.load.a.sync.aligned.row.m16n16k16.shared.f16 	{%r356, %r357, %r358, %r359, %r360, %r361, %r362, %r363}, [%r355], %r301;
	add.s32 	%r364, %r300, 3104;
	wmma.load.a.sync.aligned.row.m16n16k16.shared.f16 	{%r365, %r366, %r367, %r368, %r369, %r370, %r371, %r372}, [%r364], %r301;
	shl.b32 	%r373, %r247, 1;
	and.b32  	%r374, %r373, 1920;
	add.s32 	%r375, %r274, %r374;
	mov.b32 	%r376, 256;
	wmma.load.b.sync.aligned.row.m16n16k16.shared.f16 	{%r377, %r378, %r379, %r380, %r381, %r382, %r383, %r384}, [%r375], %r376;
	add.s32 	%r385, %r375, 32;
	wmma.load.b.sync.aligned.row.m16n16k16.shared.f16 	{%r386, %r387, %r388, %r389, %r390, %r391, %r392, %r393}, [%r385], %r376;
	add.s32 	%r394, %r375, 64;
	wmma.load.b.sync.aligned.row.m16n16k16.shared.f16 	{%r395, %r396, %r397, %r398, %r399, %r400, %r401, %r402}, [%r394], %r376;
	add.s32 	%r403, %r375, 96;
	wmma.load.b.sync.aligned.row.m16n16k16.shared.f16 	{%r404, %r405, %r406, %r407, %r408, %r409, %r410, %r411}, [%r403], %r376;
	add.s32 	%r412, %r375, 8192;
	wmma.load.b.sync.aligned.row.m16n16k16.shared.f16 	{%r413, %r414, %r415, %r416, %r417, %r418, %r419, %r420}, [%r412], %r376;
	add.s32 	%r421, %r375, 8224;
	wmma.load.b.sync.aligned.row.m16n16k16.shared.f16 	{%r422, %r423, %r424, %r425, %r426, %r427, %r428, %r429}, [%r421], %r376;
	add.s32 	%r430, %r375, 8256;
	wmma.load.b.sync.aligned.row.m16n16k16.shared.f16 	{%r431, %r432, %r433, %r434, %r435, %r436, %r437, %r438}, [%r430], %r376;
	add.s32 	%r439, %r375, 8288;
	wmma.load.b.sync.aligned.row.m16n16k16.shared.f16 	{%r440, %r441, %r442, %r443, %r444, %r445, %r446, %r447}, [%r439], %r376;
	wmma.mma.sync.aligned.row.row.m16n16k16.f16.f16 {%r448, %r449, %r450, %r451}, {%r302, %r303, %r304, %r305, %r306, %r307, %r308, %r309}, {%r377, %r378, %r379, %r380, %r381, %r382, %r383, %r384}, {%r666, %r665, %r664, %r663};
	wmma.mma.sync.aligned.row.row.m16n16k16.f16.f16 {%r666, %r665, %r664, %r663}, {%r338, %r339, %r340, %r341, %r342, %r343, %r344, %r345}, {%r413, %r414, %r415, %r416, %r417, %r418, %r419, %r420}, {%r448, %r449, %r450, %r451};
	wmma.mma.sync.aligned.row.row.m16n16k16.f16.f16 {%r452, %r453, %r454, %r455}, {%r302, %r303, %r304, %r305, %r306, %r307, %r308, %r309}, {%r386, %r387, %r388, %r389, %r390, %r391, %r392, %r393}, {%r662, %r661, %r660, %r659};
	wmma.mma.sync.aligned.row.row.m16n16k16.f16.f16 {%r662, %r661, %r660, %r659}, {%r338, %r339, %r340, %r341, %r342, %r343, %r344, %r345}, {%r422, %r423, %r424, %r425, %r426, %r427, %r428, %r429}, {%r452, %r453, %r454, %r455};
	wmma.mma.sync.aligned.row.row.m16n16k16.f16.f16 {%r456, %r457, %r458, %r459}, {%r302, %r303, %r304, %r305, %r306, %r307, %r308, %r309}, {%r395, %r396, %r397, %r398, %r399, %r400, %r401, %r402}, {%r658, %r657, %r656, %r655};
	wmma.mma.sync.aligned.row.row.m16n16k16.f16.f16 {%r658, %r657, %r656, %r655}, {%r338, %r339, %r340, %r341, %r342, %r343, %r344, %r345}, {%r431, %r432, %r433, %r434, %r435, %r436, %r437, %r438}, {%r456, %r457, %r458, %r459};
	wmma.mma.sync.aligned.row.row.m16n16k16.f16.f16 {%r460, %r461, %r462, %r463}, {%r302, %r303, %r304, %r305, %r306, %r307, %r308, %r309}, {%r404, %r405, %r406, %r407, %r408, %r409, %r410, %r411}, {%r654, %r653, %r652, %r651};
	wmma.mma.sync.aligned.row.row.m16n16k16.f16.f16 {%r654, %r653, %r652, %r651}, {%r338, %r339, %r340, %r341, %r342, %r343, %r344, %r345}, {%r440, %r441, %r442, %r443, %r444, %r445, %r446, %r447}, {%r460, %r461, %r462, %r463};
	wmma.mma.sync.aligned.row.row.m16n16k16.f16.f16 {%r464, %r465, %r466, %r467}, {%r311, %r312, %r313, %r314, %r315, %r316, %r317, %r318}, {%r377, %r378, %r379, %r380, %r381, %r382, %r383, %r384}, {%r650, %r649, %r648, %r647};
	wmma.mma.sync.aligned.row.row.m16n16k16.f16.f16 {%r650, %r649, %r648, %r647}, {%r347, %r348, %r349, %r350, %r351, %r352, %r353, %r354}, {%r413, %r414, %r415, %r416, %r417, %r418, %r419, %r420}, {%r464, %r465, %r466, %r467};
	wmma.mma.sync.aligned.row.row.m16n16k16.f16.f16 {%r468, %r469, %r470, %r471}, {%r311, %r312, %r313, %r314, %r315, %r316, %r317, %r318}, {%r386, %r387, %r388, %r389, %r390, %r391, %r392, %r393}, {%r646, %r645, %r644, %r643};
	wmma.mma.sync.aligned.row.row.m16n16k16.f16.f16 {%r646, %r645, %r644, %r643}, {%r347, %r348, %r349, %r350, %r351, %r352, %r353, %r354}, {%r422, %r423, %r424, %r425, %r426, %r427, %r428, %r429}, {%r468, %r469, %r470, %r471};
	wmma.mma.sync.aligned.row.row.m16n16k16.f16.f16 {%r472, %r473, %r474, %r475}, {%r311, %r312, %r313, %r314, %r315, %r316, %r317, %r318}, {%r395, %r396, %r397, %r398, %r399, %r400, %r401, %r402}, {%r642, %r641, %r640, %r639};
	wmma.mma.sync.aligned.row.row.m16n16k16.f16.f16 {%r642, %r641, %r640, %r639}, {%r347, %r348, %r349, %r350, %r351, %r352, %r353, %r354}, {%r431, %r432, %r433, %r434, %r435, %r436, %r437, %r438}, {%r472, %r473, %r474, %r475};
	wmma.mma.sync.aligned.row.row.m16n16k16.f16.f16 {%r476, %r477, %r478, %r479}, {%r311, %r312, %r313, %r314, %r315, %r316, %r317, %r318}, {%r404, %r405, %r406, %r407, %r408, %r409, %r410, %r411}, {%r638, %r637, %r636, %r635};
	wmma.mma.sync.aligned.row.row.m16n16k16.f16.f16 {%r638, %r637, %r636, %r635}, {%r347, %r348, %r349, %r350, %r351, %r352, %r353, %r354}, {%r440, %r441, %r442, %r443, %r444, %r445, %r446, %r447}, {%r476, %r477, %r478, %r479};
	wmma.mma.sync.aligned.row.row.m16n16k16.f16.f16 {%r480, %r481, %r482, %r483}, {%r320, %r321, %r322, %r323, %r324, %r325, %r326, %r327}, {%r377, %r378, %r379, %r380, %r381, %r382, %r383, %r384}, {%r634, %r633, %r632, %r631};
	wmma.mma.sync.aligned.row.row.m16n16k16.f16.f16 {%r634, %r633, %r632, %r631}, {%r356, %r357, %r358, %r359, %r360, %r361, %r362, %r363}, {%r413, %r414, %r415, %r416, %r417, %r418, %r419, %r420}, {%r480, %r481, %r482, %r483};
	wmma.mma.sync.aligned.row.row.m16n16k16.f16.f16 {%r484, %r485, %r486, %r487}, {%r320, %r321, %r322, %r323, %r324, %r325, %r326, %r327}, {%r386, %r387, %r388, %r389, %r390, %r391, %r392, %r393}, {%r630, %r629, %r628, %r627};
	wmma.mma.sync.aligned.row.row.m16n16k16.f16.f16 {%r630, %r629, %r628, %r627}, {%r356, %r357, %r358, %r359, %r360, %r361, %r362, %r363}, {%r422, %r423, %r424, %r425, %r426, %r427, %r428, %r429}, {%r484, %r485, %r486, %r487};
	wmma.mma.sync.aligned.row.row.m16n16k16.f16.f16 {%r488, %r489, %r490, %r491}, {%r320, %r321, %r322, %r323, %r324, %r325, %r326, %r327}, {%r395, %r396, %r397, %r398, %r399, %r400, %r401, %r402}, {%r626, %r625, %r624, %r623};
	wmma.mma.sync.aligned.row.row.m16n16k16.f16.f16 {%r626, %r625, %r624, %r623}, {%r356, %r357, %r358, %r359, %r360, %r361, %r362, %r363}, {%r431, %r432, %r433, %r434, %r435, %r436, %r437, %r438}, {%r488, %r489, %r490, %r491};
	wmma.mma.sync.aligned.row.row.m16n16k16.f16.f16 {%r492, %r493, %r494, %r495}, {%r320, %r321, %r322, %r323, %r324, %r325, %r326, %r327}, {%r404, %r405, %r406, %r407, %r408, %r409, %r410, %r411}, {%r622, %r621, %r620, %r619};
	wmma.mma.sync.aligned.row.row.m16n16k16.f16.f16 {%r622, %r621, %r620, %r619}, {%r356, %r357, %r358, %r359, %r360, %r361, %r362, %r363}, {%r440, %r441, %r442, %r443, %r444, %r445, %r446, %r447}, {%r492, %r493, %r494, %r495};
	wmma.mma.sync.aligned.row.row.m16n16k16.f16.f16 {%r496, %r497, %r498, %r499}, {%r329, %r330, %r331, %r332, %r333, %r334, %r335, %r336}, {%r377, %r378, %r379, %r380, %r381, %r382, %r383, %r384}, {%r618, %r617, %r616, %r615};
	wmma.mma.sync.aligned.row.row.m16n16k16.f16.f16 {%r618, %r617, %r616, %r615}, {%r365, %r366, %r367, %r368, %r369, %r370, %r371, %r372}, {%r413, %r414, %r415, %r416, %r417, %r418, %r419, %r420}, {%r496, %r497, %r498, %r499};
	wmma.mma.sync.aligned.row.row.m16n16k16.f16.f16 {%r500, %r501, %r502, %r503}, {%r329, %r330, %r331, %r332, %r333, %r334, %r335, %r336}, {%r386, %r387, %r388, %r389, %r390, %r391, %r392, %r393}, {%r614, %r613, %r612, %r611};
	wmma.mma.sync.aligned.row.row.m16n16k16.f16.f16 {%r614, %r613, %r612, %r611}, {%r365, %r366, %r367, %r368, %r369, %r370, %r371, %r372}, {%r422, %r423, %r424, %r425, %r426, %r427, %r428, %r429}, {%r500, %r501, %r502, %r503};
	wmma.mma.sync.aligned.row.row.m16n16k16.f16.f16 {%r504, %r505, %r506, %r507}, {%r329, %r330, %r331, %r332, %r333, %r334, %r335, %r336}, {%r395, %r396, %r397, %r398, %r399, %r400, %r401, %r402}, {%r610, %r609, %r608, %r607};
	wmma.mma.sync.aligned.row.row.m16n16k16.f16.f16 {%r610, %r609, %r608, %r607}, {%r365, %r366, %r367, %r368, %r369, %r370, %r371, %r372}, {%r431, %r432, %r433, %r434, %r435, %r436, %r437, %r438}, {%r504, %r505, %r506, %r507};
	wmma.mma.sync.aligned.row.row.m16n16k16.f16.f16 {%r508, %r509, %r510, %r511}, {%r329, %r330, %r331, %r332, %r333, %r334, %r335, %r336}, {%r404, %r405, %r406, %r407, %r408, %r409, %r410, %r411}, {%r606, %r605, %r604, %r603};
	wmma.mma.sync.aligned.row.row.m16n16k16.f16.f16 {%r606, %r605, %r604, %r603}, {%r365, %r366, %r367, %r368, %r369, %r370, %r371, %r372}, {%r440, %r441, %r442, %r443, %r444, %r445, %r446, %r447}, {%r508, %r509, %r510, %r511};
	bar.sync 	0;
	add.s32 	%r602, %r602, 1;
	setp.eq.s32 	%p2, %r602, 0;
	shl.b32 	%r512, %r530, 5;
	add.s32 	%r601, %r601, %r512;
	add.s32 	%r600, %r600, %r512;
	add.s32 	%r599, %r599, %r512;
	add.s32 	%r598, %r598, %r512;
	add.s32 	%r597, %r597, 32;
	add.s32 	%r596, %r596, 32;
	@%p2 bra 	$L__BB0_3;
	bra.uni 	$L__BB0_2;
$L__BB0_3:
	ld.param.u64 	%rd126, [_ZN43_GLOBAL__N__d664af1e_4_k_cu_be21f69f_10348010gemm_tcoreILj128ELj256ELj32EEEvPK6__halfS3_jjjPS1__param_5];
	ld.param.u32 	%r531, [_ZN43_GLOBAL__N__d664af1e_4_k_cu_be21f69f_10348010gemm_tcoreILj128ELj256ELj32EEEvPK6__halfS3_jjjPS1__param_3];
	cvta.to.global.u64 	%rd94, %rd126;
	mov.u32 	%r513, %tid.x;
	shl.b32 	%r514, %r513, 1;
	and.b32  	%r515, %r514, 64;
	mov.u32 	%r516, %ctaid.y;
	shl.b32 	%r517, %r516, 7;
	or.b32  	%r518, %r515, %r517;
	and.b32  	%r519, %r513, 960;
	mov.u32 	%r520, %ctaid.x;
	shl.b32 	%r521, %r520, 8;
	add.s32 	%r522, %r521, %r519;
	cvt.u64.u32 	%rd95, %r522;
	mul.lo.s32 	%r523, %r518, %r531;
	cvt.u64.u32 	%rd96, %r523;
	add.s64 	%rd97, %rd95, %rd96;
	shl.b64 	%rd98, %rd97, 1;
	add.s64 	%rd99, %rd94, %rd98;
	wmma.store.d.sync.aligned.row.m16n16k16.global.f16 	[%rd99], {%r666, %r665, %r664, %r663}, %r531;
	add.s64 	%rd100, %rd99, 32;
	wmma.store.d.sync.aligned.row.m16n16k16.global.f16 	[%rd100], {%r662, %r661, %r660, %r659}, %r531;
	add.s64 	%rd101, %rd99, 64;
	wmma.store.d.sync.aligned.row.m16n16k16.global.f16 	[%rd101], {%r658, %r657, %r656, %r655}, %r531;
	add.s64 	%rd102, %rd99, 96;
	wmma.store.d.sync.aligned.row.m16n16k16.global.f16 	[%rd102], {%r654, %r653, %r652, %r651}, %r531;
	shl.b32 	%r524, %r531, 4;
	add.s32 	%r525, %r523, %r524;
	cvt.u64.u32 	%rd103, %r525;
	add.s64 	%rd104, %rd95, %rd103;
	shl.b64 	%rd105, %rd104, 1;
	add.s64 	%rd106, %rd94, %rd105;
	wmma.store.d.sync.aligned.row.m16n16k16.global.f16 	[%rd106], {%r650, %r649, %r648, %r647}, %r531;
	add.s64 	%rd107, %rd106, 32;
	wmma.store.d.sync.aligned.row.m16n16k16.global.f16 	[%rd107], {%r646, %r645, %r644, %r643}, %r531;
	add.s64 	%rd108, %rd106, 64;
	wmma.store.d.sync.aligned.row.m16n16k16.global.f16 	[%rd108], {%r642, %r641, %r640, %r639}, %r531;
	add.s64 	%rd109, %rd106, 96;
	wmma.store.d.sync.aligned.row.m16n16k16.global.f16 	[%rd109], {%r638, %r637, %r636, %r635}, %r531;
	shl.b32 	%r526, %r531, 5;
	add.s32 	%r527, %r526, %r523;
	cvt.u64.u32 	%rd110, %r527;
	add.s64 	%rd111, %rd95, %rd110;
	shl.b64 	%rd112, %rd111, 1;
	add.s64 	%rd113, %rd94, %rd112;
	wmma.store.d.sync.aligned.row.m16n16k16.global.f16 	[%rd113], {%r634, %r633, %r632, %r631}, %r531;
	add.s64 	%rd114, %rd113, 32;
	wmma.store.d.sync.aligned.row.m16n16k16.global.f16 	[%rd114], {%r630, %r629, %r628, %r627}, %r531;
	add.s64 	%rd115, %rd113, 64;
	wmma.store.d.sync.aligned.row.m16n16k16.global.f16 	[%rd115], {%r626, %r625, %r624, %r623}, %r531;
	add.s64 	%rd116, %rd113, 96;
	wmma.store.d.sync.aligned.row.m16n16k16.global.f16 	[%rd116], {%r622, %r621, %r620, %r619}, %r531;
	add.s32 	%r528, %r527, %r524;
	cvt.u64.u32 	%rd117, %r528;
	add.s64 	%rd118, %rd95, %rd117;
	shl.b64 	%rd119, %rd118, 1;
	add.s64 	%rd120, %rd94, %rd119;
	wmma.store.d.sync.aligned.row.m16n16k16.global.f16 	[%rd120], {%r618, %r617, %r616, %r615}, %r531;
	add.s64 	%rd121, %rd120, 32;
	wmma.store.d.sync.aligned.row.m16n16k16.global.f16 	[%rd121], {%r614, %r613, %r612, %r611}, %r531;
	add.s64 	%rd122, %rd120, 64;
	wmma.store.d.sync.aligned.row.m16n16k16.global.f16 	[%rd122], {%r610, %r609, %r608, %r607}, %r531;
	add.s64 	%rd123, %rd120, 96;
	wmma.store.d.sync.aligned.row.m16n16k16.global.f16 	[%rd123], {%r606, %r605, %r604, %r603}, %r531;
	ret;

}


// ===== COMPILED SASS (sm_100) =====

	.target	sm_100

	.elftype	@"ET_EXEC"


//--------------------- .note.nv.tkinfo           --------------------------
	.section	.note.nv.tkinfo,"",@"SHT_NOTE"
	.sectionflags	@"SHF_NOTE_NV_TKINFO"
	.tkinfo
        /*0018*/ 	.word	0x00000002
        /*0030*/ 	.string	""
        /*0030*/ 	.string	"ptxas"
        /*0030*/ 	.string	"Cuda compilation tools, release 13.0, V13.0.88"
        /*0030*/ 	.string	"Build cuda_13.0.r13.0/compiler.36424714_0"
        /*0030*/ 	.string	"-arch sm_100 -m 64 "



//--------------------- .note.nv.cuinfo           --------------------------
	.section	.note.nv.cuinfo,"",@"SHT_NOTE"
	.sectionflags	@"SHF_NOTE_NV_CUINFO"
        /*0018*/ 	.short	0x0002
        /*001a*/ 	.short	0x0064
        /*001c*/ 	.short	0x0082
	.zero		2


//--------------------- .nv.info                  --------------------------
	.section	.nv.info,"",@"SHT_CUDA_INFO"
	.align	4


	//----- nvinfo : EIATTR_REGCOUNT
	.align		4
        /*0000*/ 	.byte	0x04, 0x2f
        /*0002*/ 	.short	(.L_1 - .L_0)
	.align		4
.L_0:
        /*0004*/ 	.word	index@(_ZN43_GLOBAL__N__d664af1e_4_k_cu_be21f69f_10358410gemm_tcoreILj128ELj256ELj32EEEvPK6__halfS3_jjjPS1_)
        /*0008*/ 	.word	0x00000080


	//----- nvinfo : EIATTR_FRAME_SIZE
	.align		4
.L_1:
        /*000c*/ 	.byte	0x04, 0x11
        /*000e*/ 	.short	(.L_3 - .L_2)
	.align		4
.L_2:
        /*0010*/ 	.word	index@(_ZN43_GLOBAL__N__d664af1e_4_k_cu_be21f69f_10358410gemm_tcoreILj128ELj256ELj32EEEvPK6__halfS3_jjjPS1_)
        /*0014*/ 	.word	0x00000000


	//----- nvinfo : EIATTR_MIN_STACK_SIZE
	.align		4
.L_3:
        /*0018*/ 	.byte	0x04, 0x12
        /*001a*/ 	.short	(.L_5 - .L_4)
	.align		4
.L_4:
        /*001c*/ 	.word	index@(_ZN43_GLOBAL__N__d664af1e_4_k_cu_be21f69f_10358410gemm_tcoreILj128ELj256ELj32EEEvPK6__halfS3_jjjPS1_)
        /*0020*/ 	.word	0x00000000
.L_5:


//--------------------- .nv.compat                --------------------------
	.section	.nv.compat,"",@"SHT_CUDA_COMPAT_INFO"
	.align	4
        /*0000*/ 	.byte	0x02, 0x09, 0x00, 0x00, 0x02, 0x02, 0x01, 0x00, 0x02, 0x05, 0x05, 0x00, 0x03, 0x07, 0x01, 0x01
        /*0010*/ 	.byte	0x02, 0x03, 0x00, 0x00, 0x02, 0x06, 0x01, 0x00, 0x04, 0x0b, 0x08, 0x00, 0x09, 0x00, 0x00, 0x00
        /*0020*/ 	.byte	0x00, 0x00, 0x00, 0x00


//--------------------- .nv.info._ZN43_GLOBAL__N__d664af1e_4_k_cu_be21f69f_10358410gemm_tcoreILj128ELj256ELj32EEEvPK6__halfS3_jjjPS1_ --------------------------
	.section	.nv.info._ZN43_GLOBAL__N__d664af1e_4_k_cu_be21f69f_10358410gemm_tcoreILj128ELj256ELj32EEEvPK6__halfS3_jjjPS1_,"",@"SHT_CUDA_INFO"
	.sectionflags	@""
	.align	4


	//----- nvinfo : EIATTR_CUDA_API_VERSION
	.align		4
        /*0000*/ 	.byte	0x04, 0x37
        /*0002*/ 	.short	(.L_7 - .L_6)
.L_6:
        /*0004*/ 	.word	0x00000082


	//----- nvinfo : EIATTR_KPARAM_INFO
	.align		4
.L_7:
        /*0008*/ 	.byte	0x04, 0x17
        /*000a*/ 	.short	(.L_9 - .L_8)
.L_8:
        /*000c*/ 	.word	0x00000000
        /*0010*/ 	.short	0x0005
        /*0012*/ 	.short	0x0020
        /*0014*/ 	.byte	0x00, 0xf5, 0x21, 0x00


	//----- nvinfo : EIATTR_KPARAM_INFO
	.align		4
.L_9:
        /*0018*/ 	.byte	0x04, 0x17
        /*001a*/ 	.short	(.L_11 - .L_10)
.L_10:
        /*001c*/ 	.word	0x00000000
        /*0020*/ 	.short	0x0004
        /*0022*/ 	.short	0x0018
        /*0024*/ 	.byte	0x00, 0xf0, 0x11, 0x00


	//----- nvinfo : EIATTR_KPARAM_INFO
	.align		4
.L_11:
        /*0028*/ 	.byte	0x04, 0x17
        /*002a*/ 	.short	(.L_13 - .L_12)
.L_12:
        /*002c*/ 	.word	0x00000000
        /*0030*/ 	.short	0x0003
        /*0032*/ 	.short	0x0014
        /*0034*/ 	.byte	0x00, 0xf0, 0x11, 0x00


	//----- nvinfo : EIATTR_KPARAM_INFO
	.align		4
.L_13:
        /*0038*/ 	.byte	0x04, 0x17
        /*003a*/ 	.short	(.L_15 - .L_14)
.L_14:
        /*003c*/ 	.word	0x00000000
        /*0040*/ 	.short	0x0002
        /*0042*/ 	.short	0x0010
        /*0044*/ 	.byte	0x00, 0xf0, 0x11, 0x00


	//----- nvinfo : EIATTR_KPARAM_INFO
	.align		4
.L_15:
        /*0048*/ 	.byte	0x04, 0x17
        /*004a*/ 	.short	(.L_17 - .L_16)
.L_16:
        /*004c*/ 	.word	0x00000000
        /*0050*/ 	.short	0x0001
        /*0052*/ 	.short	0x0008
        /*0054*/ 	.byte	0x00, 0xf5, 0x21, 0x00


	//----- nvinfo : EIATTR_KPARAM_INFO
	.align		4
.L_17:
        /*0058*/ 	.byte	0x04, 0x17
        /*005a*/ 	.short	(.L_19 - .L_18)
.L_18:
        /*005c*/ 	.word	0x00000000
        /*0060*/ 	.short	0x0000
        /*0062*/ 	.short	0x0000
        /*0064*/ 	.byte	0x00, 0xf5, 0x21, 0x00


	//----- nvinfo : EIATTR_SPARSE_MMA_MASK
	.align		4
.L_19:
        /*0068*/ 	.byte	0x03, 0x50
        /*006a*/ 	.short	0x0000


	//----- nvinfo : EIATTR_WMMA_USED
	.align		4
        /*006c*/ 	.byte	0x01, 0x2b
	.zero		2


	//----- nvinfo : EIATTR_MAXREG_COUNT
	.align		4
        /*0070*/ 	.byte	0x03, 0x1b
        /*0072*/ 	.short	0x00ff


	//----- nvinfo : EIATTR_NUM_BARRIERS
	.align		4
        /*0074*/ 	.byte	0x02, 0x4c
        /*0076*/ 	.byte	0x01
	.zero		1


	//----- nvinfo : EIATTR_MERCURY_ISA_VERSION
	.align		4
        /*0078*/ 	.byte	0x03, 0x5f
        /*007a*/ 	.short	0x0101


	//----- nvinfo : EIATTR_VRC_CTA_INIT_COUNT
	.align		4
        /*007c*/ 	.byte	0x02, 0x4a
	.zero		1
	.zero		1


	//----- nvinfo : EIATTR_EXIT_INSTR_OFFSETS
	.align		4
        /*0080*/ 	.byte	0x04, 0x1c
        /*0082*/ 	.short	(.L_21 - .L_20)


	//   ....[0]....
.L_20:
        /*0084*/ 	.word	0x000021f0


	//----- nvinfo : EIATTR_CBANK_PARAM_SIZE
	.align		4
.L_21:
        /*0088*/ 	.byte	0x03, 0x19
        /*008a*/ 	.short	0x0028


	//----- nvinfo : EIATTR_PARAM_CBANK
	.align		4
        /*008c*/ 	.byte	0x04, 0x0a
        /*008e*/ 	.short	(.L_23 - .L_22)
	.align		4
.L_22:
        /*0090*/ 	.word	index@(.nv.constant0._ZN43_GLOBAL__N__d664af1e_4_k_cu_be21f69f_10358410gemm_tcoreILj128ELj256ELj32EEEvPK6__halfS3_jjjPS1_)
        /*0094*/ 	.short	0x0380
        /*0096*/ 	.short	0x0028


	//----- nvinfo : EIATTR_SW_WAR
	.align		4
.L_23:
        /*0098*/ 	.byte	0x04, 0x36
        /*009a*/ 	.short	(.L_25 - .L_24)
.L_24:
        /*009c*/ 	.word	0x00000008
.L_25:


//--------------------- .nv.callgraph             --------------------------
	.section	.nv.callgraph,"",@"SHT_CUDA_CALLGRAPH"
	.align	4
	.sectionentsize	8
	.align		4
        /*0000*/ 	.word	0x00000000
	.align		4
        /*0004*/ 	.word	0xffffffff
	.align		4
        /*0008*/ 	.word	0x00000000
	.align		4
        /*000c*/ 	.word	0xfffffffe
	.align		4
        /*0010*/ 	.word	0x00000000
	.align		4
        /*0014*/ 	.word	0xfffffffd
	.align		4
        /*0018*/ 	.word	0x00000000
	.align		4
        /*001c*/ 	.word	0xfffffffc


//--------------------- .text._ZN43_GLOBAL__N__d664af1e_4_k_cu_be21f69f_10358410gemm_tcoreILj128ELj256ELj32EEEvPK6__halfS3_jjjPS1_ --------------------------
	.section	.text._ZN43_GLOBAL__N__d664af1e_4_k_cu_be21f69f_10358410gemm_tcoreILj128ELj256ELj32EEEvPK6__halfS3_jjjPS1_,"ax",@progbits
	.align	128
.text._ZN43_GLOBAL__N__d664af1e_4_k_cu_be21f69f_10358410gemm_tcoreILj128ELj256ELj32EEEvPK6__halfS3_jjjPS1_:
        .type           _ZN43_GLOBAL__N__d664af1e_4_k_cu_be21f69f_10358410gemm_tcoreILj128ELj256ELj32EEEvPK6__halfS3_jjjPS1_,@function
        .size           _ZN43_GLOBAL__N__d664af1e_4_k_cu_be21f69f_10358410gemm_tcoreILj128ELj256ELj32EEEvPK6__halfS3_jjjPS1_,(.L_x_3 - _ZN43_GLOBAL__N__d664af1e_4_k_cu_be21f69f_10358410gemm_tcoreILj128ELj256ELj32EEEvPK6__halfS3_jjjPS1_)
        .other          _ZN43_GLOBAL__N__d664af1e_4_k_cu_be21f69f_10358410gemm_tcoreILj128ELj256ELj32EEEvPK6__halfS3_jjjPS1_,@"STO_CUDA_ENTRY STV_DEFAULT"
_ZN43_GLOBAL__N__d664af1e_4_k_cu_be21f69f_10358410gemm_tcoreILj128ELj256ELj32EEEvPK6__halfS3_jjjPS1_:
[----:B------:R-:W-:Y:S01]  /*0000*/  LDC R1, c[0x0][0x37c] ;  /* 0x0000df00ff017b82 */ /* 0x000fe20000000800 */
[----:B------:R-:W0:Y:S01]  /*0010*/  LDCU UR5, c[0x0][0x398] ;  /* 0x00007300ff0577ac */ /* 0x000e220008000800 */
[----:B------:R-:W1:Y:S06]  /*0020*/  S2R R109, SR_TID.X ;  /* 0x00000000006d7919 */ /* 0x000e6c0000002100 */
[----:B------:R-:W2:Y:S01]  /*0030*/  LDC R106, c[0x0][0x394] ;  /* 0x0000e500ff6a7b82 */ /* 0x000ea20000000800 */
[----:B------:R-:W-:Y:S02]  /*0040*/  CS2R R2, SRZ ;  /* 0x0000000000027805 */ /* 0x000fe4000001ff00 */
[----:B------:R-:W-:Y:S01]  /*0050*/  CS2R R6, SRZ ;  /* 0x0000000000067805 */ /* 0x000fe2000001ff00 */
[----:B------:R-:W3:Y:S01]  /*0060*/  S2R R108, SR_CTAID.Y ;  /* 0x00000000006c7919 */ /* 0x000ee20000002600 */
[----:B------:R-:W-:-:S02]  /*0070*/  CS2R R4, SRZ ;  /* 0x0000000000047805 */ /* 0x000fc4000001ff00 */
[----:B------:R-:W-:Y:S02]  /*0080*/  CS2R R30, SRZ ;  /* 0x00000000001e7805 */ /* 0x000fe4000001ff00 */
[----:B------:R-:W-:Y:S01]  /*0090*/  CS2R R52, SRZ ;  /* 0x0000000000347805 */ /* 0x000fe2000001ff00 */
[----:B------:R-:W4:Y:S01]  /*00a0*/  S2R R107, SR_CTAID.X ;  /* 0x00000000006b7919 */ /* 0x000f220000002500 */
[----:B------:R-:W-:Y:S02]  /*00b0*/  CS2R R102, SRZ ;  /* 0x0000000000667805 */ /* 0x000fe4000001ff00 */
[----:B------:R-:W-:Y:S02]  /*00c0*/  CS2R R100, SRZ ;  /* 0x0000000000647805 */ /* 0x000fe4000001ff00 */
[----:B------:R-:W-:Y:S01]  /*00d0*/  CS2R R98, SRZ ;  /* 0x0000000000627805 */ /* 0x000fe2000001ff00 */
[----:B------:R-:W1:Y:S01]  /*00e0*/  S2R R0, SR_LANEID ;  /* 0x0000000000007919 */ /* 0x000e620000000000 */
[----:B------:R-:W-:-:S02]  /*00f0*/  CS2R R96, SRZ ;  /* 0x0000000000607805 */ /* 0x000fc4000001ff00 */
[----:B------:R-:W-:Y:S02]  /*0100*/  CS2R R80, SRZ ;  /* 0x0000000000507805 */ /* 0x000fe4000001ff00 */
[----:B------:R-:W-:Y:S02]  /*0110*/  CS2R R82, SRZ ;  /* 0x0000000000527805 */ /* 0x000fe4000001ff00 */
[----:B------:R-:W-:Y:S01]  /*0120*/  CS2R R84, SRZ ;  /* 0x0000000000547805 */ /* 0x000fe2000001ff00 */
[----:B0-----:R-:W-:Y:S01]  /*0130*/  UISETP.GE.U32.AND UP0, UPT, UR5, 0x20, UPT ;  /* 0x000000200500788c */ /* 0x001fe2000bf06070 */
[----:B------:R-:W-:Y:S02]  /*0140*/  CS2R R86, SRZ ;  /* 0x0000000000567805 */ /* 0x000fe4000001ff00 */
[----:B------:R-:W-:Y:S02]  /*0150*/  CS2R R88, SRZ ;  /* 0x0000000000587805 */ /* 0x000fe4000001ff00 */
[----:B------:R-:W-:-:S02]  /*0160*/  CS2R R90, SRZ ;  /* 0x00000000005a7805 */ /* 0x000fc4000001ff00 */
[----:B------:R-:W-:Y:S02]  /*0170*/  CS2R R92, SRZ ;  /* 0x00000000005c7805 */ /* 0x000fe4000001ff00 */
[----:B------:R-:W-:Y:S02]  /*0180*/  CS2R R94, SRZ ;  /* 0x00000000005e7805 */ /* 0x000fe4000001ff00 */
[----:B------:R-:W-:Y:S02]  /*0190*/  CS2R R22, SRZ ;  /* 0x0000000000167805 */ /* 0x000fe4000001ff00 */
        /* <DEDUP_REMOVED lines=13> */
[----:B------:R-:W-:Y:S01]  /*0270*/  CS2R R20, SRZ ;  /* 0x0000000000147805 */ /* 0x000fe2000001ff00 */
[----:B------:R-:W0:Y:S01]  /*0280*/  LDCU.64 UR8, c[0x0][0x358] ;  /* 0x00006b00ff0877ac */ /* 0x000e220008000a00 */
[----:B-1234-:R-:W-:Y:S05]  /*0290*/  BRA.U !UP0, `(.L_x_0) ;  /* 0x0000001908287547 */ /* 0x01efea000b800000 */
[----:B------:R-:W1:Y:S01]  /*02a0*/  S2R R7, SR_CTAID.Y ;  /* 0x0000000000077919 */ /* 0x000e620000002600 */
[----:B------:R-:W2:Y:S01]  /*02b0*/  S2UR UR4, SR_CTAID.X ;  /* 0x00000000000479c3 */ /* 0x000ea20000002500 */
[--C-:B------:R-:W-:Y:S02]  /*02c0*/  SHF.R.U32.HI R2, RZ, 0x1, R109.reuse ;  /* 0x00000001ff027819 */ /* 0x100fe4000001166d */
[----:B------:R-:W-:Y:S02]  /*02d0*/  CS2R R30, SRZ ;  /* 0x00000000001e7805 */ /* 0x000fe4000001ff00 */
[----:B------:R-:W-:Y:S02]  /*02e0*/  SHF.R.U32.HI R5, RZ, 0x3, R109 ;  /* 0x00000003ff057819 */ /* 0x000fe4000001166d */
[----:B------:R-:W-:Y:S02]  /*02f0*/  CS2R R52, SRZ ;  /* 0x0000000000347805 */ /* 0x000fe4000001ff00 */
[----:B------:R-:W-:-:S02]  /*0300*/  LOP3.LUT R4, R2, 0x1fe, RZ, 0xc0, !PT ;  /* 0x000001fe02047812 */ /* 0x000fc400078ec0ff */
[----:B------:R-:W-:Y:S02]  /*0310*/  CS2R R102, SRZ ;  /* 0x0000000000667805 */ /* 0x000fe4000001ff00 */
[----:B------:R-:W-:Y:S01]  /*0320*/  SHF.R.U32.HI R2, RZ, 0x5, R109 ;  /* 0x00000005ff027819 */ /* 0x000fe2000001166d */
[----:B------:R-:W3:Y:S01]  /*0330*/  LDC R8, c[0x0][0x394] ;  /* 0x0000e500ff087b82 */ /* 0x000ee20000000800 */
[----:B------:R-:W-:Y:S01]  /*0340*/  IMAD.SHL.U32 R109, R109, 0x8, RZ ;  /* 0x000000086d6d7824 */ /* 0x000fe200078e00ff */
[----:B------:R-:W-:Y:S02]  /*0350*/  LOP3.LUT R5, R5, 0x7c, RZ, 0xc0, !PT ;  /* 0x0000007c05057812 */ /* 0x000fe400078ec0ff */
[----:B------:R-:W-:Y:S02]  /*0360*/  CS2R R100, SRZ ;  /* 0x0000000000647805 */ /* 0x000fe4000001ff00 */
[----:B------:R-:W-:Y:S02]  /*0370*/  CS2R R98, SRZ ;  /* 0x0000000000627805 */ /* 0x000fe4000001ff00 */
[----:B------:R-:W-:-:S02]  /*0380*/  CS2R R96, SRZ ;  /* 0x0000000000607805 */ /* 0x000fc4000001ff00 */
[C---:B------:R-:W-:Y:S02]  /*0390*/  LOP3.LUT R112, R109.reuse, 0xf8, RZ, 0xc0, !PT ;  /* 0x000000f86d707812 */ /* 0x040fe400078ec0ff */
[----:B------:R-:W-:Y:S02]  /*03a0*/  CS2R R80, SRZ ;  /* 0x0000000000507805 */ /* 0x000fe4000001ff00 */
[----:B------:R-:W-:Y:S02]  /*03b0*/  LOP3.LUT R109, R109, 0x18, RZ, 0xc0, !PT ;  /* 0x000000186d6d7812 */ /* 0x000fe400078ec0ff */
[----:B------:R-:W-:Y:S02]  /*03c0*/  CS2R R82, SRZ ;  /* 0x0000000000527805 */ /* 0x000fe4000001ff00 */
[----:B------:R-:W-:Y:S02]  /*03d0*/  LOP3.LUT R6, R5, 0x2, RZ, 0xfc, !PT ;  /* 0x0000000205067812 */ /* 0x000fe400078efcff */
[----:B------:R-:W-:-:S02]  /*03e0*/  CS2R R84, SRZ ;  /* 0x0000000000547805 */ /* 0x000fc4000001ff00 */
[----:B------:R-:W-:Y:S02]  /*03f0*/  CS2R R86, SRZ ;  /* 0x0000000000567805 */ /* 0x000fe4000001ff00 */
[----:B------:R-:W-:Y:S02]  /*0400*/  CS2R R88, SRZ ;  /* 0x0000000000587805 */ /* 0x000fe4000001ff00 */
[----:B------:R-:W-:Y:S02]  /*0410*/  CS2R R90, SRZ ;  /* 0x00000000005a7805 */ /* 0x000fe4000001ff00 */
[----:B------:R-:W-:Y:S01]  /*0420*/  CS2R R92, SRZ ;  /* 0x00000000005c7805 */ /* 0x000fe2000001ff00 */
[----:B--2---:R-:W-:Y:S01]  /*0430*/  USHF.L.U32 UR4, UR4, 0x8, URZ ;  /* 0x0000000804047899 */ /* 0x004fe200080006ff */
[----:B------:R-:W-:Y:S02]  /*0440*/  CS2R R94, SRZ ;  /* 0x00000000005e7805 */ /* 0x000fe4000001ff00 */
[----:B------:R-:W-:-:S02]  /*0450*/  CS2R R22, SRZ ;  /* 0x0000000000167805 */ /* 0x000fc4000001ff00 */
[----:B------:R-:W-:Y:S02]  /*0460*/  CS2R R24, SRZ ;  /* 0x0000000000187805 */ /* 0x000fe4000001ff00 */
[----:B------:R-:W-:Y:S02]  /*0470*/  CS2R R26, SRZ ;  /* 0x00000000001a7805 */ /* 0x000fe4000001ff00 */
[----:B------:R-:W-:Y:S02]  /*0480*/  CS2R R28, SRZ ;  /* 0x00000000001c7805 */ /* 0x000fe4000001ff00 */
[----:B------:R-:W-:Y:S01]  /*0490*/  CS2R R68, SRZ ;  /* 0x0000000000447805 */ /* 0x000fe2000001ff00 */
[----:B-1----:R-:W-:Y:S01]  /*04a0*/  IMAD R4, R7, 0x80, R4 ;  /* 0x0000008007047824 */ /* 0x002fe200078e0204 */
[C---:B------:R-:W-:Y:S01]  /*04b0*/  LOP3.LUT R7, R5.reuse, 0x3, RZ, 0xfc, !PT ;  /* 0x0000000305077812 */ /* 0x040fe200078efcff */
[-C--:B---3--:R-:W-:Y:S01]  /*04c0*/  IMAD R2, R2, R8.reuse, RZ ;  /* 0x0000000802027224 */ /* 0x088fe200078e02ff */
[----:B------:R-:W-:Y:S01]  /*04d0*/  CS2R R70, SRZ ;  /* 0x0000000000467805 */ /* 0x000fe2000001ff00 */
[-C--:B------:R-:W-:Y:S01]  /*04e0*/  IMAD R5, R5, R8.reuse, R8 ;  /* 0x0000000805057224 */ /* 0x080fe200078e0208 */
[----:B------:R-:W-:Y:S01]  /*04f0*/  CS2R R72, SRZ ;  /* 0x0000000000487805 */ /* 0x000fe2000001ff00 */
[----:B------:R-:W-:Y:S01]  /*0500*/  IMAD R109, R4, UR5, R109 ;  /* 0x00000005046d7c24 */ /* 0x000fe2000f8e026d */
[----:B------:R-:W-:Y:S01]  /*0510*/  LEA R115, R2, UR4, 0x2 ;  /* 0x0000000402737c11 */ /* 0x000fe2000f8e10ff */
[-C--:B------:R-:W-:Y:S01]  /*0520*/  IMAD R113, R6, R8.reuse, UR4 ;  /* 0x0000000406717e24 */ /* 0x080fe2000f8e0208 */
[----:B------:R-:W-:Y:S01]  /*0530*/  IADD3 R114, PT, PT, R112, UR4, R5 ;  /* 0x0000000470727c10 */ /* 0x000fe2000fffe005 */
[----:B------:R-:W-:Y:S01]  /*0540*/  IMAD R7, R7, R8, UR4 ;  /* 0x0000000407077e24 */ /* 0x000fe2000f8e0208 */
[--C-:B------:R-:W-:Y:S01]  /*0550*/  IADD3 R115, PT, PT, R115, 0x4, R112.reuse ;  /* 0x0000000473737810 */ /* 0x100fe20007ffe070 */
[----:B------:R-:W-:Y:S01]  /*0560*/  VIADD R111, R109, 0x3 ;  /* 0x000000036d6f7836 */ /* 0x000fe20000000000 */
[--C-:B------:R-:W-:Y:S01]  /*0570*/  IADD3 R113, PT, PT, R113, 0x3, R112.reuse ;  /* 0x0000000371717810 */ /* 0x100fe20007ffe070 */
[----:B------:R-:W-:Y:S01]  /*0580*/  USHF.R.U32.HI UR4, URZ, 0x5, UR5 ;  /* 0x00000005ff047899 */ /* 0x000fe20008011605 */
[----:B------:R-:W-:Y:S01]  /*0590*/  IADD3 R112, PT, PT, R7, 0x3, R112 ;  /* 0x0000000307707810 */ /* 0x000fe20007ffe070 */
[----:B------:R-:W-:Y:S01]  /*05a0*/  IMAD.MOV.U32 R2, RZ, RZ, RZ ;  /* 0x000000ffff027224 */ /* 0x000fe200078e00ff */
        /* <DEDUP_REMOVED lines=10> */
[----:B------:R-:W-:Y:S01]  /*0650*/  IADD3 R114, PT, PT, R114, 0x3, RZ ;  /* 0x0000000372727810 */ /* 0x000fe20007ffe0ff */
[----:B------:R-:W-:Y:S01]  /*0660*/  VIADD R110, R111, UR5 ;  /* 0x000000056f6e7c36 */ /* 0x000fe20008000000 */
[----:B------:R-:W-:-:S12]  /*0670*/  UIADD3 UR4, UPT, UPT, -UR4, URZ, URZ ;  /* 0x000000ff04047290 */ /* 0x000fd8000fffe1ff */
.L_x_1:
[----:B------:R-:W1:Y:S01]  /*0680*/  LDC.64 R50, c[0x0][0x380] ;  /* 0x0000e000ff327b82 */ /* 0x000e620000000a00 */
[C---:B------:R-:W-:Y:S01]  /*0690*/  VIADD R57, R111.reuse, 0xfffffffd ;  /* 0xfffffffd6f397836 */ /* 0x040fe20000000000 */
[C---:B------:R-:W-:Y:S01]  /*06a0*/  IADD3 R67, PT, PT, R110.reuse, -0x2, RZ ;  /* 0xfffffffe6e437810 */ /* 0x040fe20007ffe0ff */
[C---:B------:R-:W-:Y:S02]  /*06b0*/  VIADD R63, R111.reuse, 0xfffffffe ;  /* 0xfffffffe6f3f7836 */ /* 0x040fe40000000000 */
[C---:B------:R-:W-:Y:S02]  /*06c0*/  VIADD R59, R110.reuse, 0xfffffffd ;  /* 0xfffffffd6e3b7836 */ /* 0x040fe40000000000 */
[----:B------:R-:W-:Y:S02]  /*06d0*/  VIADD R79, R110, 0xffffffff ;  /* 0xffffffff6e4f7836 */ /* 0x000fe40000000000 */
[----:B------:R-:W-:Y:S01]  /*06e0*/  VIADD R77, R111, 0xffffffff ;  /* 0xffffffff6f4d7836 */ /* 0x000fe20000000000 */
[----:B------:R-:W2:Y:S01]  /*06f0*/  S2R R109, SR_TID.X ;  /* 0x00000000006d7919 */ /* 0x000ea20000002100 */
[----:B------:R-:W3:Y:S01]  /*0700*/  S2UR UR6, SR_CgaCtaId ;  /* 0x00000000000679c3 */ /* 0x000ee20000008800 */
[----:B------:R-:W-:-:S07]  /*0710*/  UMOV UR5, 0x400 ;  /* 0x0000040000057882 */ /* 0x000fce0000000000 */
[----:B------:R-:W4:Y:S01]  /*0720*/  LDC.64 R54, c[0x0][0x388] ;  /* 0x0000e200ff367b82 */ /* 0x000f220000000a00 */
[----:B-1----:R-:W-:-:S04]  /*0730*/  IMAD.WIDE.U32 R56, R57, 0x2, R50 ;  /* 0x0000000239387825 */ /* 0x002fc800078e0032 */
[--C-:B------:R-:W-:Y:S02]  /*0740*/  IMAD.WIDE.U32 R62, R63, 0x2, R50.reuse ;  /* 0x000000023f3e7825 */ /* 0x100fe400078e0032 */
[----:B0-----:R0:W5:Y:S02]  /*0750*/  LDG.E.U16 R56, desc[UR8][R56.64] ;  /* 0x0000000838387981 */ /* 0x001164000c1e1500 */
[--C-:B------:R-:W-:Y:S02]  /*0760*/  IMAD.WIDE.U32 R66, R67, 0x2, R50.reuse ;  /* 0x0000000243427825 */ /* 0x100fe400078e0032 */
[----:B------:R-:W5:Y:S02]  /*0770*/  LDG.E.U16 R62, desc[UR8][R62.64] ;  /* 0x000000083e3e7981 */ /* 0x000f64000c1e1500 */
[--C-:B------:R-:W-:Y:S02]  /*0780*/  IMAD.WIDE.U32 R58, R59, 0x2, R50.reuse ;  /* 0x000000023b3a7825 */ /* 0x100fe400078e0032 */
[----:B------:R-:W5:Y:S04]  /*0790*/  LDG.E.U16 R66, desc[UR8][R66.64] ;  /* 0x0000000842427981 */ /* 0x000f68000c1e1500 */
[----:B------:R-:W5:Y:S01]  /*07a0*/  LDG.E.U16 R58, desc[UR8][R58.64] ;  /* 0x000000083a3a7981 */ /* 0x000f62000c1e1500 */
[----:B------:R-:W-:-:S04]  /*07b0*/  IMAD.WIDE.U32 R78, R79, 0x2, R50 ;  /* 0x000000024f4e7825 */ /* 0x000fc800078e0032 */
[----:B------:R-:W-:Y:S02]  /*07c0*/  IMAD.WIDE.U32 R76, R77, 0x2, R50 ;  /* 0x000000024d4c7825 */ /* 0x000fe400078e0032 */
[----:B------:R-:W5:Y:S04]  /*07d0*/  LDG.E.U16 R78, desc[UR8][R78.64] ;  /* 0x000000084e4e7981 */ /* 0x000f68000c1e1500 */
[----:B------:R1:W5:Y:S01]  /*07e0*/  LDG.E.U16 R76, desc[UR8][R76.64] ;  /* 0x000000084c4c7981 */ /* 0x000362000c1e1500 */
[----:B---3--:R-:W-:Y:S01]  /*07f0*/  ULEA UR7, UR6, UR5, 0x18 ;  /* 0x0000000506077291 */ /* 0x008fe2000f8ec0ff */
[C---:B--2---:R-:W-:Y:S01]  /*0800*/  IMAD.SHL.U32 R32, R109.reuse, 0x20, RZ ;  /* 0x000000206d207824 */ /* 0x044fe200078e00ff */
[----:B------:R-:W-:Y:S01]  /*0810*/  UIADD3 UR5, UPT, UPT, UR5, 0x2000, URZ ;  /* 0x0000200005057890 */ /* 0x000fe2000fffe0ff */
[C---:B------:R-:W-:Y:S01]  /*0820*/  IMAD.SHL.U32 R33, R109.reuse, 0x10, RZ ;  /* 0x000000106d217824 */ /* 0x040fe200078e00ff */
[----:B------:R-:W-:-:S02]  /*0830*/  SHF.L.U32 R34, R109, 0x6, RZ ;  /* 0x000000066d227819 */ /* 0x000fc400000006ff */
[----:B------:R-:W-:Y:S01]  /*0840*/  ULEA UR5, UR6, UR5, 0x18 ;  /* 0x0000000506057291 */ /* 0x000fe2000f8ec0ff */
[----:B------:R-:W-:Y:S02]  /*0850*/  LOP3.LUT R32, R32, 0x7f80, RZ, 0xc0, !PT ;  /* 0x00007f8020207812 */ /* 0x000fe400078ec0ff */
[----:B------:R-:W-:Y:S01]  /*0860*/  LOP3.LUT R35, R33, 0x30, RZ, 0xc0, !PT ;  /* 0x0000003021237812 */ /* 0x000fe200078ec0ff */
[----:B------:R-:W-:Y:S01]  /*0870*/  VIADD R123, R111, 0x4 ;  /* 0x000000046f7b7836 */ /* 0x000fe20000000000 */
[----:B------:R-:W-:Y:S01]  /*0880*/  LOP3.LUT R37, R33, 0x1f0, RZ, 0xc0, !PT ;  /* 0x000001f021257812 */ /* 0x000fe200078ec0ff */
[C---:B------:R-:W-:Y:S01]  /*0890*/  VIADD R39, R111.reuse, 0x1 ;  /* 0x000000016f277836 */ /* 0x040fe20000000000 */
[----:B------:R-:W-:Y:S01]  /*08a0*/  LOP3.LUT R34, R34, 0xf800, RZ, 0xc0, !PT ;  /* 0x0000f80022227812 */ /* 0x000fe200078ec0ff */
[C---:B------:R-:W-:Y:S01]  /*08b0*/  VIADD R41, R110.reuse, 0x1 ;  /* 0x000000016e297836 */ /* 0x040fe20000000000 */
[----:B------:R-:W-:Y:S01]  /*08c0*/  IADD3 R45, PT, PT, R110, 0x2, RZ ;  /* 0x000000026e2d7810 */ /* 0x000fe20007ffe0ff */
[----:B------:R-:W-:-:S02]  /*08d0*/  VIADD R43, R111, 0x2 ;  /* 0x000000026f2b7836 */ /* 0x000fc40000000000 */
[----:B------:R-:W-:Y:S02]  /*08e0*/  VIADD R47, R111, 0x3 ;  /* 0x000000036f2f7836 */ /* 0x000fe40000000000 */
[C---:B------:R-:W-:Y:S01]  /*08f0*/  VIADD R49, R110.reuse, 0x3 ;  /* 0x000000036e317836 */ /* 0x040fe20000000000 */
[----:B------:R-:W-:Y:S01]  /*0900*/  IADD3 R33, PT, PT, R35, UR7, R32 ;  /* 0x0000000723217c10 */ /* 0x000fe2000fffe020 */
[----:B0-----:R-:W-:Y:S01]  /*0910*/  VIADD R57, R110, 0x4 ;  /* 0x000000046e397836 */ /* 0x001fe20000000000 */
[----:B------:R-:W-:Y:S01]  /*0920*/  IADD3 R32, PT, PT, R37, UR5, R34 ;  /* 0x0000000525207c10 */ /* 0x000fe2000fffe022 */
[----:B------:R-:W-:Y:S02]  /*0930*/  VIADD R61, R115, 0xfffffffc ;  /* 0xfffffffc733d7836 */ /* 0x000fe40000000000 */
[----:B------:R-:W-:-:S04]  /*0940*/  IMAD.WIDE.U32 R122, R123, 0x2, R50 ;  /* 0x000000027b7a7825 */ /* 0x000fc800078e0032 */
[--C-:B------:R-:W-:Y:S01]  /*0950*/  IMAD.WIDE.U32 R38, R39, 0x2, R50.reuse ;  /* 0x0000000227267825 */ /* 0x100fe200078e0032 */
[----:B-1----:R-:W-:Y:S01]  /*0960*/  IADD3 R77, PT, PT, R114, -0x1, RZ ;  /* 0xffffffff724d7810 */ /* 0x002fe20007ffe0ff */
[----:B------:R-:W2:Y:S02]  /*0970*/  LDG.E.U16 R122, desc[UR8][R122.64] ;  /* 0x000000087a7a7981 */ /* 0x000ea4000c1e1500 */
[--C-:B------:R-:W-:Y:S01]  /*0980*/  IMAD.WIDE.U32 R40, R41, 0x2, R50.reuse ;  /* 0x0000000229287825 */ /* 0x100fe200078e0032 */
[----:B------:R-:W-:Y:S01]  /*0990*/  IADD3 R65, PT, PT, R113, -0x3, RZ ;  /* 0xfffffffd71417810 */ /* 0x000fe20007ffe0ff */
[----:B------:R-:W3:Y:S02]  /*09a0*/  LDG.E.U16 R38, desc[UR8][R38.64] ;  /* 0x0000000826267981 */ /* 0x000ee4000c1e1500 */
[--C-:B------:R-:W-:Y:S02]  /*09b0*/  IMAD.WIDE.U32 R42, R43, 0x2, R50.reuse ;  /* 0x000000022b2a7825 */ /* 0x100fe400078e0032 */
[----:B------:R-:W3:Y:S02]  /*09c0*/  LDG.E.U16 R40, desc[UR8][R40.64] ;  /* 0x0000000828287981 */ /* 0x000ee4000c1e1500 */
[----:B------:R-:W-:-:S02]  /*09d0*/  IMAD.WIDE.U32 R44, R45, 0x2, R50 ;  /* 0x000000022d2c7825 */ /* 0x000fc400078e0032 */
[----:B------:R-:W3:Y:S02]  /*09e0*/  LDG.E.U16 R42, desc[UR8][R42.64] ;  /* 0x000000082a2a7981 */ /* 0x000ee4000c1e1500 */
[--C-:B------:R-:W-:Y:S02]  /*09f0*/  IMAD.WIDE.U32 R46, R47, 0x2, R50.reuse ;  /* 0x000000022f2e7825 */ /* 0x100fe400078e0032 */
[----:B------:R-:W3:Y:S02]  /*0a00*/  LDG.E.U16 R44, desc[UR8][R44.64] ;  /* 0x000000082c2c7981 */ /* 0x000ee4000c1e1500 */
[--C-:B------:R-:W-:Y:S02]  /*0a10*/  IMAD.WIDE.U32 R34, R111, 0x2, R50.reuse ;  /* 0x000000026f227825 */ /* 0x100fe400078e0032 */
[----:B------:R-:W3:Y:S02]  /*0a20*/  LDG.E.U16 R46, desc[UR8][R46.64] ;  /* 0x000000082e2e7981 */ /* 0x000ee4000c1e1500 */
[----:B------:R-:W-:-:S02]  /*0a30*/  IMAD.WIDE.U32 R36, R110, 0x2, R50 ;  /* 0x000000026e247825 */ /* 0x000fc400078e0032 */
[----:B------:R-:W3:Y:S02]  /*0a40*/  LDG.E.U16 R34, desc[UR8][R34.64] ;  /* 0x0000000822227981 */ /* 0x000ee4000c1e1500 */
[--C-:B------:R-:W-:Y:S02]  /*0a50*/  IMAD.WIDE.U32 R48, R49, 0x2, R50.reuse ;  /* 0x0000000231307825 */ /* 0x100fe400078e0032 */
[----:B------:R-:W3:Y:S02]  /*0a60*/  LDG.E.U16 R36, desc[UR8][R36.64] ;  /* 0x0000000824247981 */ /* 0x000ee4000c1e1500 */
[----:B------:R-:W-:Y:S02]  /*0a70*/  IMAD.WIDE.U32 R50, R57, 0x2, R50 ;  /* 0x0000000239327825 */ /* 0x000fe400078e0032 */
[----:B------:R-:W3:Y:S02]  /*0a80*/  LDG.E.U16 R48, desc[UR8][R48.64] ;  /* 0x0000000830307981 */ /* 0x000ee4000c1e1500 */
[----:B------:R-:W-:-:S02]  /*0a90*/  VIADD R57, R112, 0xfffffffd ;  /* 0xfffffffd70397836 */ /* 0x000fc40000000000 */
[--C-:B----4-:R-:W-:Y:S01]  /*0aa0*/  IMAD.WIDE.U32 R60, R61, 0x2, R54.reuse ;  /* 0x000000023d3c7825 */ /* 0x110fe200078e0036 */
[----:B------:R-:W4:Y:S03]  /*0ab0*/  LDG.E.U16 R50, desc[UR8][R50.64] ;  /* 0x0000000832327981 */ /* 0x000f26000c1e1500 */
[----:B------:R-:W-:Y:S01]  /*0ac0*/  VIADD R63, R112, 0xfffffffe ;  /* 0xfffffffe703f7836 */ /* 0x000fe20000000000 */
[----:B------:R-:W4:Y:S01]  /*0ad0*/  LDG.E.U16 R35, desc[UR8][R60.64] ;  /* 0x000000083c237981 */ /* 0x000f22000c1e1500 */
[C---:B------:R-:W-:Y:S02]  /*0ae0*/  VIADD R67, R114.reuse, 0xfffffffd ;  /* 0xfffffffd72437836 */ /* 0x040fe40000000000 */
[----:B------:R-:W-:Y:S01]  /*0af0*/  VIADD R105, R114, 0x4 ;  /* 0x0000000472697836 */ /* 0x000fe20000000000 */
[----:B------:R-:W4:Y:S04]  /*0b00*/  LDG.E.U16 R37, desc[UR8][R60.64+0x2] ;  /* 0x000002083c257981 */ /* 0x000f28000c1e1500 */
[----:B------:R-:W4:Y:S04]  /*0b10*/  LDG.E.U16 R39, desc[UR8][R60.64+0x4] ;  /* 0x000004083c277981 */ /* 0x000f28000c1e1500 */
[----:B------:R0:W4:Y:S01]  /*0b20*/  LDG.E.U16 R41, desc[UR8][R60.64+0x6] ;  /* 0x000006083c297981 */ /* 0x000122000c1e1500 */
[----:B------:R-:W-:-:S04]  /*0b30*/  IMAD.WIDE.U32 R64, R65, 0x2, R54 ;  /* 0x0000000241407825 */ /* 0x000fc800078e0036 */
[----:B------:R-:W-:Y:S01]  /*0b40*/  VIADD R59, R114, 0xfffffffe ;  /* 0xfffffffe723b7836 */ /* 0x000fe20000000000 */
[----:B------:R-:W4:Y:S01]  /*0b50*/  LDG.E.U16 R43, desc[UR8][R64.64] ;  /* 0x00000008402b7981 */ /* 0x000f22000c1e1500 */
[----:B0-----:R-:W-:-:S03]  /*0b60*/  IMAD.WIDE.U32 R60, R63, 0x2, R54 ;  /* 0x000000023f3c7825 */ /* 0x001fc600078e0036 */
[----:B------:R0:W4:Y:S01]  /*0b70*/  LDG.E.U16 R45, desc[UR8][R64.64+0x2] ;  /* 0x00000208402d7981 */ /* 0x000122000c1e1500 */
[----:B------:R-:W-:-:S03]  /*0b80*/  VIADD R79, R113, 0xffffffff ;  /* 0xffffffff714f7836 */ /* 0x000fc60000000000 */
[----:B------:R1:W4:Y:S01]  /*0b90*/  LDG.E.U16 R61, desc[UR8][R60.64] ;  /* 0x000000083c3d7981 */ /* 0x000322000c1e1500 */
[----:B0-----:R-:W-:-:S04]  /*0ba0*/  IMAD.WIDE.U32 R64, R79, 0x2, R54 ;  /* 0x000000024f407825 */ /* 0x001fc800078e0036 */
[----:B-1----:R-:W-:Y:S02]  /*0bb0*/  VIADD R60, R113, 0x1 ;  /* 0x00000001713c7836 */ /* 0x002fe40000000000 */
[----:B------:R0:W4:Y:S02]  /*0bc0*/  LDG.E.U16 R65, desc[UR8][R64.64] ;  /* 0x0000000840417981 */ /* 0x000124000c1e1500 */
[----:B0-----:R-:W-:Y:S02]  /*0bd0*/  VIADD R64, R115, 0x1 ;  /* 0x0000000173407836 */ /* 0x001fe40000000000 */
[----:B------:R-:W-:-:S04]  /*0be0*/  IMAD.WIDE.U32 R116, R113, 0x2, R54 ;  /* 0x0000000271747825 */ /* 0x000fc800078e0036 */
[C---:B------:R-:W-:Y:S02]  /*0bf0*/  VIADD R104, R115.reuse, 0x2 ;  /* 0x0000000273687836 */ /* 0x040fe40000000000 */
[----:B------:R0:W4:Y:S01]  /*0c00*/  LDG.E.U16 R117, desc[UR8][R116.64] ;  /* 0x0000000874757981 */ /* 0x000122000c1e1500 */
[----:B------:R-:W-:Y:S01]  /*0c10*/  IADD3 R121, PT, PT, R115, 0x3, RZ ;  /* 0x0000000373797810 */ /* 0x000fe20007ffe0ff */
[----:B------:R-:W-:Y:S01]  /*0c20*/  IMAD.WIDE.U32 R118, R112, 0x2, R54 ;  /* 0x0000000270767825 */ /* 0x000fe200078e0036 */
[----:B0-----:R-:W-:-:S03]  /*0c30*/  IADD3 R116, PT, PT, R114, 0x3, RZ ;  /* 0x0000000372747810 */ /* 0x001fc60007ffe0ff */
[--C-:B------:R-:W-:Y:S02]  /*0c40*/  IMAD.WIDE.U32 R120, R121, 0x2, R54.reuse ;  /* 0x0000000279787825 */ /* 0x100fe400078e0036 */
[----:B------:R-:W4:Y:S02]  /*0c50*/  LDG.E.U16 R119, desc[UR8][R118.64] ;  /* 0x0000000876777981 */ /* 0x000f24000c1e1500 */
[----:B------:R-:W-:Y:S02]  /*0c60*/  VIADD R125, R114, 0x1 ;  /* 0x00000001727d7836 */ /* 0x000fe40000000000 */
[----:B------:R-:W4:Y:S02]  /*0c70*/  LDG.E.U16 R121, desc[UR8][R120.64] ;  /* 0x0000000878797981 */ /* 0x000f24000c1e1500 */
[----:B------:R-:W-:-:S06]  /*0c80*/  IMAD.WIDE.U32 R124, R125, 0x2, R54 ;  /* 0x000000027d7c7825 */ /* 0x000fcc00078e0036 */
[----:B------:R-:W4:Y:S04]  /*0c90*/  LDG.E.U16 R125, desc[UR8][R124.64] ;  /* 0x000000087c7d7981 */ /* 0x000f28000c1e1500 */
[----:B-----5:R0:W-:Y:S04]  /*0ca0*/  STS.U16 [R33], R56 ;  /* 0x0000003821007388 */ /* 0x0201e80000000400 */
[----:B------:R1:W-:Y:S01]  /*0cb0*/  STS.U16 [R33+0x2], R62 ;  /* 0x0000023e21007388 */ /* 0x0003e20000000400 */
[----:B0-----:R-:W-:-:S03]  /*0cc0*/  IMAD.WIDE.U32 R56, R57, 0x2, R54 ;  /* 0x0000000239387825 */ /* 0x001fc600078e0036 */
[----:B------:R0:W-:Y:S01]  /*0cd0*/  STS.U16 [R33+0x42], R66 ;  /* 0x0000424221007388 */ /* 0x0001e20000000400 */
[----:B-1----:R-:W-:-:S03]  /*0ce0*/  IMAD.WIDE.U32 R62, R77, 0x2, R54 ;  /* 0x000000024d3e7825 */ /* 0x002fc600078e0036 */
[----:B------:R1:W5:Y:S01]  /*0cf0*/  LDG.E.U16 R49, desc[UR8][R56.64] ;  /* 0x0000000838317981 */ /* 0x000362000c1e1500 */
[----:B------:R-:W-:-:S03]  /*0d00*/  VIADD R77, R112, 0xffffffff ;  /* 0xffffffff704d7836 */ /* 0x000fc60000000000 */
[----:B------:R1:W-:Y:S01]  /*0d10*/  STS.U16 [R33+0x40], R58 ;  /* 0x0000403a21007388 */ /* 0x0003e20000000400 */
[----:B0-----:R-:W-:-:S03]  /*0d20*/  IMAD.WIDE.U32 R66, R67, 0x2, R54 ;  /* 0x0000000243427825 */ /* 0x001fc600078e0036 */
[----:B------:R0:W-:Y:S01]  /*0d30*/  STS.U16 [R33+0x44], R78 ;  /* 0x0000444e21007388 */ /* 0x0001e20000000400 */
[----:B-1----:R-:W-:-:S03]  /*0d40*/  IMAD.WIDE.U32 R56, R105, 0x2, R54 ;  /* 0x0000000269387825 */ /* 0x002fc600078e0036 */
[----:B------:R1:W5:Y:S01]  /*0d50*/  LDG.E.U16 R47, desc[UR8][R66.64] ;  /* 0x00000008422f7981 */ /* 0x000362000c1e1500 */
[----:B------:R-:W-:-:S03]  /*0d60*/  IMAD.WIDE.U32 R58, R59, 0x2, R54 ;  /* 0x000000023b3a7825 */ /* 0x000fc600078e0036 */
[----:B------:R-:W5:Y:S04]  /*0d70*/  LDG.E.U16 R63, desc[UR8][R62.64] ;  /* 0x000000083e3f7981 */ /* 0x000f68000c1e1500 */
[----:B------:R0:W5:Y:S01]  /*0d80*/  LDG.E.U16 R51, desc[UR8][R58.64] ;  /* 0x000000083a337981 */ /* 0x000162000c1e1500 */
[----:B-1----:R-:W-:-:S03]  /*0d90*/  IMAD.WIDE.U32 R66, R77, 0x2, R54 ;  /* 0x000000024d427825 */ /* 0x002fc600078e0036 */
[----:B------:R1:W5:Y:S01]  /*0da0*/  LDG.E.U16 R77, desc[UR8][R56.64] ;  /* 0x00000008384d7981 */ /* 0x000362000c1e1500 */
[----:B0-----:R-:W-:-:S03]  /*0db0*/  IMAD.WIDE.U32 R78, R114, 0x2, R54 ;  /* 0x00000002724e7825 */ /* 0x001fc600078e0036 */
[----:B------:R0:W-:Y:S01]  /*0dc0*/  STS.U16 [R33+0x4], R76 ;  /* 0x0000044c21007388 */ /* 0x0001e20000000400 */
[----:B------:R-:W-:Y:S02]  /*0dd0*/  VIADD R59, R113, 0x4 ;  /* 0x00000004713b7836 */ /* 0x000fe40000000000 */
[----:B------:R-:W-:Y:S01]  /*0de0*/  VIADD R62, R112, 0x1 ;  /* 0x00000001703e7836 */ /* 0x000fe20000000000 */
[----:B------:R-:W5:Y:S01]  /*0df0*/  LDG.E.U16 R67, desc[UR8][R66.64] ;  /* 0x0000000842437981 */ /* 0x000f62000c1e1500 */
[----:B-1----:R-:W-:-:S03]  /*0e00*/  IMAD.WIDE.U32 R56, R115, 0x2, R54 ;  /* 0x0000000273387825 */ /* 0x002fc600078e0036 */
[----:B------:R-:W5:Y:S04]  /*0e10*/  LDG.E.U16 R79, desc[UR8][R78.64] ;  /* 0x000000084e4f7981 */ /* 0x000f68000c1e1500 */
[----:B------:R1:W5:Y:S01]  /*0e20*/  LDG.E.U16 R123, desc[UR8][R56.64] ;  /* 0x00000008387b7981 */ /* 0x000362000c1e1500 */
[----:B------:R-:W-:-:S04]  /*0e30*/  IMAD.WIDE.U32 R58, R59, 0x2, R54 ;  /* 0x000000023b3a7825 */ /* 0x000fc800078e0036 */
[----:B0-----:R-:W-:Y:S01]  /*0e40*/  VIADD R76, R113, 0x2 ;  /* 0x00000002714c7836 */ /* 0x001fe20000000000 */
[----:B------:R0:W5:Y:S01]  /*0e50*/  LDG.E.U16 R105, desc[UR8][R58.64] ;  /* 0x000000083a697981 */ /* 0x000162000c1e1500 */
[----:B-1----:R-:W-:-:S05]  /*0e60*/  IMAD.WIDE.U32 R56, R60, 0x2, R54 ;  /* 0x000000023c387825 */ /* 0x002fca00078e0036 */
[----:B------:R1:W5:Y:S01]  /*0e70*/  LDG.E.U16 R60, desc[UR8][R56.64] ;  /* 0x00000008383c7981 */ /* 0x000362000c1e1500 */
[----:B0-----:R-:W-:Y:S01]  /*0e80*/  IMAD.WIDE.U32 R58, R62, 0x2, R54 ;  /* 0x000000023e3a7825 */ /* 0x001fe200078e0036 */
[----:B------:R-:W-:-:S03]  /*0e90*/  IADD3 R66, PT, PT, R114, 0x2, RZ ;  /* 0x0000000272427810 */ /* 0x000fc60007ffe0ff */
[----:B------:R-:W-:Y:S01]  /*0ea0*/  VIADD R78, R112, 0x2 ;  /* 0x00000002704e7836 */ /* 0x000fe20000000000 */
[----:B------:R0:W5:Y:S01]  /*0eb0*/  LDG.E.U16 R62, desc[UR8][R58.64] ;  /* 0x000000083a3e7981 */ /* 0x000162000c1e1500 */
[----:B-1----:R-:W-:-:S05]  /*0ec0*/  IMAD.WIDE.U32 R56, R64, 0x2, R54 ;  /* 0x0000000240387825 */ /* 0x002fca00078e0036 */
[----:B------:R1:W5:Y:S01]  /*0ed0*/  LDG.E.U16 R64, desc[UR8][R56.64] ;  /* 0x0000000838407981 */ /* 0x000362000c1e1500 */
[----:B0-----:R-:W-:-:S05]  /*0ee0*/  IMAD.WIDE.U32 R58, R66, 0x2, R54 ;  /* 0x00000002423a7825 */ /* 0x001fca00078e0036 */
[----:B------:R0:W5:Y:S01]  /*0ef0*/  LDG.E.U16 R66, desc[UR8][R58.64] ;  /* 0x000000083a427981 */ /* 0x000162000c1e1500 */
[----:B-1----:R-:W-:-:S05]  /*0f00*/  IMAD.WIDE.U32 R56, R76, 0x2, R54 ;  /* 0x000000024c387825 */ /* 0x002fca00078e0036 */
[----:B------:R1:W5:Y:S01]  /*0f10*/  LDG.E.U16 R76, desc[UR8][R56.64] ;  /* 0x00000008384c7981 */ /* 0x000362000c1e1500 */
[----:B0-----:R-:W-:-:S05]  /*0f20*/  IMAD.WIDE.U32 R58, R104, 0x2, R54 ;  /* 0x00000002683a7825 */ /* 0x001fca00078e0036 */
[----:B------:R-:W5:Y:S01]  /*0f30*/  LDG.E.U16 R104, desc[UR8][R58.64] ;  /* 0x000000083a687981 */ /* 0x000f62000c1e1500 */
[----:B-1----:R-:W-:-:S05]  /*0f40*/  IMAD.WIDE.U32 R56, R78, 0x2, R54 ;  /* 0x000000024e387825 */ /* 0x002fca00078e0036 */
[----:B------:R0:W5:Y:S02]  /*0f50*/  LDG.E.U16 R78, desc[UR8][R56.64] ;  /* 0x00000008384e7981 */ /* 0x000164000c1e1500 */
[----:B0-----:R-:W-:-:S04]  /*0f60*/  IMAD.WIDE.U32 R56, R116, 0x2, R54 ;  /* 0x0000000274387825 */ /* 0x001fc800078e0036 */
[----:B------:R-:W-:Y:S01]  /*0f70*/  VIADD R116, R113, 0x3 ;  /* 0x0000000371747836 */ /* 0x000fe20000000000 */
[----:B------:R0:W5:Y:S03]  /*0f80*/  LDG.E.U16 R118, desc[UR8][R56.64] ;  /* 0x0000000838767981 */ /* 0x000166000c1e1500 */
[----:B------:R-:W-:-:S04]  /*0f90*/  IMAD.WIDE.U32 R58, R116, 0x2, R54 ;  /* 0x00000002743a7825 */ /* 0x000fc800078e0036 */
[----:B------:R-:W-:Y:S01]  /*0fa0*/  VIADD R116, R112, 0x3 ;  /* 0x0000000370747836 */ /* 0x000fe20000000000 */
[----:B------:R1:W5:Y:S03]  /*0fb0*/  LDG.E.U16 R120, desc[UR8][R58.64] ;  /* 0x000000083a787981 */ /* 0x000366000c1e1500 */
[----:B0-----:R-:W-:-:S04]  /*0fc0*/  IMAD.WIDE.U32 R56, R116, 0x2, R54 ;  /* 0x0000000274387825 */ /* 0x001fc800078e0036 */
[----:B------:R-:W-:Y:S02]  /*0fd0*/  VIADD R116, R112, 0x4 ;  /* 0x0000000470747836 */ /* 0x000fe40000000000 */
[----:B------:R-:W5:Y:S02]  /*0fe0*/  LDG.E.U16 R57, desc[UR8][R56.64] ;  /* 0x0000000838397981 */ /* 0x000f64000c1e1500 */
[----:B-1----:R-:W-:-:S05]  /*0ff0*/  IMAD.WIDE.U32 R58, R116, 0x2, R54 ;  /* 0x00000002743a7825 */ /* 0x002fca00078e0036 */
[----:B------:R-:W5:Y:S01]  /*1000*/  LDG.E.U16 R124, desc[UR8][R58.64] ;  /* 0x000000083a7c7981 */ /* 0x000f62000c1e1500 */
[----:B------:R-:W0:Y:S03]  /*1010*/  S2R R55, SR_LANEID ;  /* 0x0000000000377919 */ /* 0x000e260000000000 */
[----:B--2---:R-:W-:Y:S04]  /*1020*/  STS.U16 [R33+0xe], R122 ;  /* 0x00000e7a21007388 */ /* 0x004fe80000000400 */
[----:B---3--:R1:W-:Y:S04]  /*1030*/  STS.U16 [R33+0x6], R34 ;  /* 0x0000062221007388 */ /* 0x0083e80000000400 */
[----:B------:R-:W-:Y:S04]  /*1040*/  STS.U16 [R33+0x46], R36 ;  /* 0x0000462421007388 */ /* 0x000fe80000000400 */
[----:B------:R-:W-:Y:S01]  /*1050*/  STS.U16 [R33+0x8], R38 ;  /* 0x0000082621007388 */ /* 0x000fe20000000400 */
[----:B-1----:R-:W-:-:S03]  /*1060*/  IMAD.SHL.U32 R34, R109, 0x2, RZ ;  /* 0x000000026d227824 */ /* 0x002fc600078e00ff */
[----:B------:R-:W-:Y:S04]  /*1070*/  STS.U16 [R33+0x48], R40 ;  /* 0x0000482821007388 */ /* 0x000fe80000000400 */
[----:B------:R-:W-:Y:S01]  /*1080*/  STS.U16 [R33+0xa], R42 ;  /* 0x00000a2a21007388 */ /* 0x000fe20000000400 */
[----:B0-----:R-:W-:-:S03]  /*1090*/  SHF.R.U32.HI R54, RZ, 0x3, R55 ;  /* 0x00000003ff367819 */ /* 0x001fc60000011637 */
[----:B------:R-:W-:Y:S01]  /*10a0*/  STS.U16 [R33+0x4a], R44 ;  /* 0x00004a2c21007388 */ /* 0x000fe20000000400 */
[----:B------:R-:W-:-:S03]  /*10b0*/  SHF.L.U32 R116, R54, 0x3, RZ ;  /* 0x0000000336747819 */ /* 0x000fc600000006ff */
[----:B------:R-:W-:Y:S01]  /*10c0*/  STS.U16 [R33+0xc], R46 ;  /* 0x00000c2e21007388 */ /* 0x000fe20000000400 */
[----:B------:R-:W-:Y:S02]  /*10d0*/  LOP3.LUT R54, R55, 0x7, RZ, 0xc0, !PT ;  /* 0x0000000737367812 */ /* 0x000fe400078ec0ff */
[----:B------:R-:W-:Y:S01]  /*10e0*/  SHF.R.U32.HI R55, RZ, 0x4, R55 ;  /* 0x00000004ff377819 */ /* 0x000fe20000011637 */
[----:B------:R-:W-:Y:S04]  /*10f0*/  STS.U16 [R33+0x4c], R48 ;  /* 0x00004c3021007388 */ /* 0x000fe80000000400 */
[----:B----4-:R0:W-:Y:S04]  /*1100*/  STS.U16 [R33+0x4e], R50 ;  /* 0x00004e3221007388 */ /* 0x0101e80000000400 */
[----:B------:R-:W-:Y:S04]  /*1110*/  STS.U16 [R32], R35 ;  /* 0x0000002320007388 */ /* 0x000fe80000000400 */
[----:B------:R-:W-:Y:S01]  /*1120*/  STS.U16 [R32+0x2], R37 ;  /* 0x0000022520007388 */ /* 0x000fe20000000400 */
[----:B0-----:R-:W-:-:S03]  /*1130*/  SHF.L.U32 R33, R109, 0x7, RZ ;  /* 0x000000076d217819 */ /* 0x001fc600000006ff */
[----:B------:R-:W-:Y:S04]  /*1140*/  STS.U16 [R32+0x4], R39 ;  /* 0x0000042720007388 */ /* 0x000fe80000000400 */
[----:B------:R-:W-:Y:S04]  /*1150*/  STS.U16 [R32+0x6], R41 ;  /* 0x0000062920007388 */ /* 0x000fe80000000400 */
[----:B------:R-:W-:Y:S04]  /*1160*/  STS.U16 [R32+0x400], R43 ;  /* 0x0004002b20007388 */ /* 0x000fe80000000400 */
[----:B------:R-:W-:Y:S04]  /*1170*/  STS.U16 [R32+0x402], R45 ;  /* 0x0004022d20007388 */ /* 0x000fe80000000400 */
[----:B------:R-:W-:Y:S04]  /*1180*/  STS.U16 [R32+0x602], R61 ;  /* 0x0006023d20007388 */ /* 0x000fe80000000400 */
[----:B------:R-:W-:Y:S04]  /*1190*/  STS.U16 [R32+0x404], R65 ;  /* 0x0004044120007388 */ /* 0x000fe80000000400 */
[----:B------:R0:W-:Y:S04]  /*11a0*/  STS.U16 [R32+0x406], R117 ;  /* 0x0004067520007388 */ /* 0x0001e80000000400 */
[----:B------:R-:W-:Y:S04]  /*11b0*/  STS.U16 [R32+0x606], R119 ;  /* 0x0006067720007388 */ /* 0x000fe80000000400 */
[----:B------:R-:W-:Y:S04]  /*11c0*/  STS.U16 [R32+0xe], R121 ;  /* 0x00000e7920007388 */ /* 0x000fe80000000400 */
[----:B------:R-:W-:Y:S01]  /*11d0*/  STS.U16 [R32+0x208], R125 ;  /* 0x0002087d20007388 */ /* 0x000fe20000000400 */
[----:B------:R-:W-:Y:S01]  /*11e0*/  LOP3.LUT R54, R116, 0x8, R54, 0xe2, !PT ;  /* 0x0000000874367812 */ /* 0x000fe200078ee236 */
[----:B------:R-:W-:Y:S01]  /*11f0*/  IMAD.SHL.U32 R55, R55, 0x8, RZ ;  /* 0x0000000837377824 */ /* 0x000fe200078e00ff */
[----:B------:R-:W-:-:S02]  /*1200*/  LOP3.LUT R33, R33, 0x1000, RZ, 0xc0, !PT ;  /* 0x0000100021217812 */ /* 0x000fc400078ec0ff */
[----:B------:R-:W-:Y:S01]  /*1210*/  LOP3.LUT R34, R34, 0x780, RZ, 0xc0, !PT ;  /* 0x0000078022227812 */ /* 0x000fe200078ec0ff */
[C-C-:B------:R-:W-:Y:S02]  /*1220*/  IMAD R116, R54.reuse, 0x20, R55.reuse ;  /* 0x0000002036747824 */ /* 0x140fe400078e0237 */
[----:B0-----:R-:W-:Y:S02]  /*1230*/  VIADD R117, R33, UR7 ;  /* 0x0000000721757c36 */ /* 0x001fe40008000000 */
[----:B------:R-:W-:Y:S02]  /*1240*/  IMAD R54, R54, 0x100, R55 ;  /* 0x0000010036367824 */ /* 0x000fe400078e0237 */
[----:B------:R-:W-:Y:S01]  /*1250*/  VIADD R55, R34, UR5 ;  /* 0x0000000522377c36 */ /* 0x000fe20008000000 */
[C---:B------:R-:W-:Y:S01]  /*1260*/  IADD3 R41, PT, PT, R117.reuse, 0x400, RZ ;  /* 0x0000040075297810 */ /* 0x040fe20007ffe0ff */
[----:B------:R-:W-:Y:S02]  /*1270*/  VIADD R45, R117, 0x800 ;  /* 0x00000800752d7836 */ /* 0x000fe40000000000 */
[----:B------:R-:W-:-:S02]  /*1280*/  VIADD R35, R55, 0x40 ;  /* 0x0000004037237836 */ /* 0x000fc40000000000 */
[C---:B------:R-:W-:Y:S02]  /*1290*/  VIADD R43, R55.reuse, 0x60 ;  /* 0x00000060372b7836 */ /* 0x040fe40000000000 */
[----:B------:R-:W-:Y:S01]  /*12a0*/  VIADD R33, R55, 0x20 ;  /* 0x0000002037217836 */ /* 0x000fe20000000000 */
[----:B------:R-:W-:Y:S01]  /*12b0*/  LEA R48, R116, R117, 0x1 ;  /* 0x0000007574307211 */ /* 0x000fe200078e08ff */
[----:B------:R-:W-:Y:S02]  /*12c0*/  IMAD.U32 R36, R54, 0x2, R55 ;  /* 0x0000000236247824 */ /* 0x000fe400078e0037 */
[C---:B------:R-:W-:Y:S02]  /*12d0*/  IMAD.U32 R41, R116.reuse, 0x2, R41 ;  /* 0x0000000274297824 */ /* 0x040fe400078e0029 */
[----:B------:R-:W-:Y:S02]  /*12e0*/  IMAD.U32 R45, R116, 0x2, R45 ;  /* 0x00000002742d7824 */ /* 0x000fe400078e002d */
[C---:B------:R-:W-:Y:S01]  /*12f0*/  IMAD.U32 R33, R54.reuse, 0x2, R33 ;  /* 0x0000000236217824 */ /* 0x040fe200078e0021 */
[----:B-----5:R-:W-:Y:S04]  /*1300*/  STS.U16 [R32+0x600], R49 ;  /* 0x0006003120007388 */ /* 0x020fe80000000400 */
[----:B------:R-:W-:Y:S04]  /*1310*/  STS.U16 [R32+0x200], R47 ;  /* 0x0002002f20007388 */ /* 0x000fe80000000400 */
        /* <DEDUP_REMOVED lines=16> */
[----:B------:R0:W-:Y:S04]  /*1420*/  STS.U16 [R32+0x60c], R57 ;  /* 0x00060c3920007388 */ /* 0x0001e80000000400 */
[----:B------:R-:W-:Y:S01]  /*1430*/  STS.U16 [R32+0x60e], R124 ;  /* 0x00060e7c20007388 */ /* 0x000fe20000000400 */
[----:B------:R-:W-:Y:S01]  /*1440*/  BAR.SYNC.DEFER_BLOCKING 0x0 ;  /* 0x0000000000007b1d */ /* 0x000fe20000010000 */
[----:B0-----:R-:W-:Y:S01]  /*1450*/  IADD3 R57, PT, PT, R117, 0xc00, RZ ;  /* 0x00000c0075397810 */ /* 0x001fe20007ffe0ff */
[C---:B------:R-:W-:Y:S01]  /*1460*/  IMAD.U32 R64, R54.reuse, 0x2, R35 ;  /* 0x0000000236407824 */ /* 0x040fe200078e0023 */
[----:B------:R-:W-:-:S03]  /*1470*/  LEA R60, R54, R43, 0x1 ;  /* 0x0000002b363c7211 */ /* 0x000fc600078e08ff */
[----:B------:R-:W-:Y:S01]  /*1480*/  IMAD.U32 R57, R116, 0x2, R57 ;  /* 0x0000000274397824 */ /* 0x000fe200078e0039 */
[----:B------:R-:W-:Y:S04]  /*1490*/  LDSM.16.M88.4 R48, [R48] ;  /* 0x000000003030783b */ /* 0x000fe80000000200 */
[----:B------:R-:W0:Y:S04]  /*14a0*/  LDSM.16.MT88.4 R36, [R36] ;  /* 0x000000002424783b */ /* 0x000e280000004200 */
[----:B------:R-:W-:Y:S04]  /*14b0*/  LDSM.16.MT88.4 R64, [R64] ;  /* 0x000000004040783b */ /* 0x000fe80000004200 */
[----:B------:R-:W1:Y:S04]  /*14c0*/  LDSM.16.M88.4 R40, [R41] ;  /* 0x000000002928783b */ /* 0x000e680000000200 */
[----:B------:R-:W2:Y:S04]  /*14d0*/  LDSM.16.M88.4 R44, [R45] ;  /* 0x000000002d2c783b */ /* 0x000ea80000000200 */
[----:B------:R-:W3:Y:S04]  /*14e0*/  LDSM.16.M88.4 R56, [R57] ;  /* 0x000000003938783b */ /* 0x000ee80000000200 */
[----:B------:R-:W4:Y:S04]  /*14f0*/  LDSM.16.MT88.4 R32, [R33] ;  /* 0x000000002120783b */ /* 0x000f280000004200 */
[----:B------:R-:W5:Y:S01]  /*1500*/  LDSM.16.MT88.4 R60, [R60] ;  /* 0x000000003c3c783b */ /* 0x000f620000004200 */
[C---:B0-----:R-:W-:Y:S08]  /*1510*/  HMMA.16816.F16 R20, R48.reuse, R36, R20 ;  /* 0x000000243014723c */ /* 0x041ff00000000814 */
[----:B------:R-:W-:Y:S08]  /*1520*/  HMMA.16816.F16 R18, R48, R38, R18 ;  /* 0x000000263012723c */ /* 0x000ff00000000812 */
[C---:B-1----:R-:W-:Y:S08]  /*1530*/  HMMA.16816.F16 R72, R40.reuse, R36, R72 ;  /* 0x000000242848723c */ /* 0x042ff00000000848 */
[C---:B------:R-:W-:Y:S08]  /*1540*/  HMMA.16816.F16 R70, R40.reuse, R38, R70 ;  /* 0x000000262846723c */ /* 0x040ff00000000846 */
[----:B------:R-:W-:Y:S01]  /*1550*/  HMMA.16816.F16 R76, R40, R64, R26 ;  /* 0x00000040284c723c */ /* 0x000fe2000000081a */
[----:B------:R-:W-:-:S07]  /*1560*/  VIADD R27, R55, 0x2000 ;  /* 0x00002000371b7836 */ /* 0x000fce0000000000 */
[C---:B--2---:R-:W-:Y:S08]  /*1570*/  HMMA.16816.F16 R92, R44.reuse, R36, R92 ;  /* 0x000000242c5c723c */ /* 0x044ff0000000085c */
[----:B------:R-:W-:Y:S08]  /*1580*/  HMMA.16816.F16 R90, R44, R38, R90 ;  /* 0x000000262c5a723c */ /* 0x000ff0000000085a */
[----:B---3--:R-:W-:Y:S01]  /*1590*/  HMMA.16816.F16 R98, R56, R36, R98 ;  /* 0x000000243862723c */ /* 0x008fe20000000862 */
[----:B------:R-:W-:-:S07]  /*15a0*/  IADD3 R37, PT, PT, R55, 0x2020, RZ ;  /* 0x0000202037257810 */ /* 0x000fce0007ffe0ff */
[----:B------:R-:W-:Y:S01]  /*15b0*/  HMMA.16816.F16 R100, R56, R38, R100 ;  /* 0x000000263864723c */ /* 0x000fe20000000864 */
[C---:B------:R-:W-:Y:S02]  /*15c0*/  VIADD R39, R55.reuse, 0x2040 ;  /* 0x0000204037277836 */ /* 0x040fe40000000000 */
[----:B------:R-:W-:-:S05]  /*15d0*/  VIADD R55, R55, 0x2060 ;  /* 0x0000206037377836 */ /* 0x000fca0000000000 */
[----:B----4-:R-:W-:Y:S01]  /*15e0*/  HMMA.16816.F16 R16, R48, R32, R16 ;  /* 0x000000203010723c */ /* 0x010fe20000000810 */
[----:B------:R-:W-:-:S07]  /*15f0*/  IMAD.U32 R39, R54, 0x2, R39 ;  /* 0x0000000236277824 */ /* 0x000fce00078e0027 */
[C---:B------:R-:W-:Y:S08]  /*1600*/  HMMA.16816.F16 R14, R48.reuse, R34, R14 ;  /* 0x00000022300e723c */ /* 0x040ff0000000080e */
[C---:B------:R-:W-:Y:S08]  /*1610*/  HMMA.16816.F16 R12, R48.reuse, R64, R12 ;  /* 0x00000040300c723c */ /* 0x040ff0000000080c */
[C---:B------:R-:W-:Y:S08]  /*1620*/  HMMA.16816.F16 R10, R48.reuse, R66, R10 ;  /* 0x00000042300a723c */ /* 0x040ff0000000080a */
[C---:B-----5:R-:W-:Y:S08]  /*1630*/  HMMA.16816.F16 R8, R48.reuse, R60, R8 ;  /* 0x0000003c3008723c */ /* 0x060ff00000000808 */
[----:B------:R-:W-:Y:S01]  /*1640*/  HMMA.16816.F16 R74, R48, R62, R74 ;  /* 0x0000003e304a723c */ /* 0x000fe2000000084a */
[----:B------:R-:W-:-:S07]  /*1650*/  VIADD R49, R117, 0x820 ;  /* 0x0000082075317836 */ /* 0x000fce0000000000 */
[----:B------:R-:W-:Y:S01]  /*1660*/  HMMA.16816.F16 R68, R40, R32, R68 ;  /* 0x000000202844723c */ /* 0x000fe20000000844 */
[----:B------:R-:W-:-:S06]  /*1670*/  LEA R49, R116, R49, 0x1 ;  /* 0x0000003174317211 */ /* 0x000fcc00078e08ff */
[----:B------:R-:W-:Y:S01]  /*1680*/  LDSM.16.M88.4 R48, [R49] ;  /* 0x000000003130783b */ /* 0x000fe20000000200 */
[----:B------:R-:W-:Y:S01]  /*1690*/  HMMA.16816.F16 R78, R40, R66, R24 ;  /* 0x00000042284e723c */ /* 0x000fe20000000818 */
[----:B------:R-:W-:-:S07]  /*16a0*/  VIADD R25, R117, 0x20 ;  /* 0x0000002075197836 */ /* 0x000fce0000000000 */
[----:B------:R-:W-:Y:S01]  /*16b0*/  HMMA.16816.F16 R88, R44, R32, R88 ;  /* 0x000000202c58723c */ /* 0x000fe20000000858 */
[----:B------:R-:W-:-:S07]  /*16c0*/  IMAD.U32 R25, R116, 0x2, R25 ;  /* 0x0000000274197824 */ /* 0x000fce00078e0019 */
[----:B------:R-:W-:Y:S01]  /*16d0*/  HMMA.16816.F16 R102, R56, R32, R102 ;  /* 0x000000203866723c */ /* 0x000fe20000000866 */
[C---:B------:R-:W-:Y:S02]  /*16e0*/  VIADD R33, R117.reuse, 0x420 ;  /* 0x0000042075217836 */ /* 0x040fe40000000000 */
[----:B------:R-:W-:Y:S01]  /*16f0*/  VIADD R117, R117, 0xc20 ;  /* 0x00000c2075757836 */ /* 0x000fe20000000000 */
[----:B------:R-:W-:-:S04]  /*1700*/  LEA R32, R54, R55, 0x1 ;  /* 0x0000003736207211 */ /* 0x000fc800078e08ff */
[----:B------:R-:W-:Y:S01]  /*1710*/  HMMA.16816.F16 R28, R40, R34, R28 ;  /* 0x00000022281c723c */ /* 0x000fe2000000081c */
[----:B------:R-:W-:-:S07]  /*1720*/  IMAD.U32 R117, R116, 0x2, R117 ;  /* 0x0000000274757824 */ /* 0x000fce00078e0075 */
[C---:B------:R-:W-:Y:S08]  /*1730*/  HMMA.16816.F16 R22, R40.reuse, R60, R22 ;  /* 0x0000003c2816723c */ /* 0x040ff00000000816 */
[----:B------:R-:W-:Y:S01]  /*1740*/  HMMA.16816.F16 R94, R40, R62, R94 ;  /* 0x0000003e285e723c */ /* 0x000fe2000000085e */
[C---:B------:R-:W-:Y:S02]  /*1750*/  IMAD.U32 R40, R54.reuse, 0x2, R37 ;  /* 0x0000000236287824 */ /* 0x040fe400078e0025 */
[----:B------:R-:W-:Y:S04]  /*1760*/  LDSM.16.MT88.4 R36, [R39] ;  /* 0x000000002724783b */ /* 0x000fe80000004200 */
[----:B------:R-:W-:Y:S01]  /*1770*/  LDSM.16.MT88.4 R40, [R40] ;  /* 0x000000002828783b */ /* 0x000fe20000004200 */
[C---:B------:R-:W-:Y:S08]  /*1780*/  HMMA.16816.F16 R86, R44.reuse, R34, R86 ;  /* 0x000000222c56723c */ /* 0x040ff00000000856 */
[C---:B------:R-:W-:Y:S08]  /*1790*/  HMMA.16816.F16 R84, R44.reuse, R64, R84 ;  /* 0x000000402c54723c */ /* 0x040ff00000000854 */
[C---:B------:R-:W-:Y:S08]  /*17a0*/  HMMA.16816.F16 R82, R44.reuse, R66, R82 ;  /* 0x000000422c52723c */ /* 0x040ff00000000852 */
[C---:B------:R-:W-:Y:S08]  /*17b0*/  HMMA.16816.F16 R80, R44.reuse, R60, R80 ;  /* 0x0000003c2c50723c */ /* 0x040ff00000000850 */
[----:B------:R-:W-:Y:S01]  /*17c0*/  HMMA.16816.F16 R96, R44, R62, R96 ;  /* 0x0000003e2c60723c */ /* 0x000fe20000000860 */
[----:B------:R-:W-:Y:S01]  /*17d0*/  LEA R44, R54, R27, 0x1 ;  /* 0x0000001b362c7211 */ /* 0x000fe200078e08ff */
[----:B------:R-:W-:Y:S01]  /*17e0*/  IMAD.U32 R54, R116, 0x2, R33 ;  /* 0x0000000274367824 */ /* 0x000fe200078e0021 */
[----:B------:R-:W0:Y:S04]  /*17f0*/  LDSM.16.M88.4 R24, [R25] ;  /* 0x000000001918783b */ /* 0x000e280000000200 */
[----:B------:R-:W-:Y:S01]  /*1800*/  LDSM.16.MT88.4 R44, [R44] ;  /* 0x000000002c2c783b */ /* 0x000fe20000004200 */
[C---:B------:R-:W-:Y:S03]  /*1810*/  HMMA.16816.F16 R104, R56.reuse, R34, R52 ;  /* 0x000000223868723c */ /* 0x040fe60000000834 */
[----:B------:R-:W1:Y:S04]  /*1820*/  LDSM.16.M88.4 R52, [R54] ;  /* 0x000000003634783b */ /* 0x000e680000000200 */
[----:B------:R-:W-:Y:S01]  /*1830*/  LDSM.16.MT88.4 R32, [R32] ;  /* 0x000000002020783b */ /* 0x000fe20000004200 */
[C---:B------:R-:W-:Y:S08]  /*1840*/  HMMA.16816.F16 R30, R56.reuse, R64, R30 ;  /* 0x00000040381e723c */ /* 0x040ff0000000081e */
[C---:B------:R-:W-:Y:S01]  /*1850*/  HMMA.16816.F16 R4, R56.reuse, R66, R4 ;  /* 0x000000423804723c */ /* 0x040fe20000000804 */
[----:B------:R-:W2:Y:S07]  /*1860*/  LDSM.16.M88.4 R64, [R117] ;  /* 0x000000007540783b */ /* 0x000eae0000000200 */
[C---:B------:R-:W-:Y:S08]  /*1870*/  HMMA.16816.F16 R6, R56.reuse, R60, R6 ;  /* 0x0000003c3806723c */ /* 0x040ff00000000806 */
[----:B------:R-:W-:Y:S08]  /*1880*/  HMMA.16816.F16 R2, R56, R62, R2 ;  /* 0x0000003e3802723c */ /* 0x000ff00000000802 */
[-C--:B0-----:R-:W-:Y:S08]  /*1890*/  HMMA.16816.F16 R16, R24, R40.reuse, R16 ;  /* 0x000000281810723c */ /* 0x081ff00000000810 */
[-C--:B-1----:R-:W-:Y:S08]  /*18a0*/  HMMA.16816.F16 R68, R52, R40.reuse, R68 ;  /* 0x000000283444723c */ /* 0x082ff00000000844 */
[-C--:B------:R-:W-:Y:S08]  /*18b0*/  HMMA.16816.F16 R88, R48, R40.reuse, R88 ;  /* 0x000000283058723c */ /* 0x080ff00000000858 */
[----:B--2---:R-:W-:Y:S01]  /*18c0*/  HMMA.16816.F16 R102, R64, R40, R102 ;  /* 0x000000284066723c */ /* 0x004fe20000000866 */
[----:B------:R-:W0:Y:S01]  /*18d0*/  LDC R40, c[0x0][0x394] ;  /* 0x0000e500ff287b82 */ /* 0x000e220000000800 */
[----:B------:R-:W-:-:S06]  /*18e0*/  UIADD3 UR4, UPT, UPT, UR4, 0x1, URZ ;  /* 0x0000000104047890 */ /* 0x000fcc000fffe0ff */
[C---:B------:R-:W-:Y:S08]  /*18f0*/  HMMA.16816.F16 R20, R24.reuse, R44, R20 ;  /* 0x0000002c1814723c */ /* 0x040ff00000000814 */
[C---:B------:R-:W-:Y:S08]  /*1900*/  HMMA.16816.F16 R18, R24.reuse, R46, R18 ;  /* 0x0000002e1812723c */ /* 0x040ff00000000812 */
[C---:B------:R-:W-:Y:S08]  /*1910*/  HMMA.16816.F16 R14, R24.reuse, R42, R14 ;  /* 0x0000002a180e723c */ /* 0x040ff0000000080e */
[C---:B------:R-:W-:Y:S08]  /*1920*/  HMMA.16816.F16 R12, R24.reuse, R36, R12 ;  /* 0x00000024180c723c */ /* 0x040ff0000000080c */
[C---:B------:R-:W-:Y:S08]  /*1930*/  HMMA.16816.F16 R10, R24.reuse, R38, R10 ;  /* 0x00000026180a723c */ /* 0x040ff0000000080a */
[C---:B------:R-:W-:Y:S08]  /*1940*/  HMMA.16816.F16 R8, R24.reuse, R32, R8 ;  /* 0x000000201808723c */ /* 0x040ff00000000808 */
[----:B------:R-:W-:Y:S08]  /*1950*/  HMMA.16816.F16 R74, R24, R34, R74 ;  /* 0x00000022184a723c */ /* 0x000ff0000000084a */
[C---:B------:R-:W-:Y:S08]  /*1960*/  HMMA.16816.F16 R72, R52.reuse, R44, R72 ;  /* 0x0000002c3448723c */ /* 0x040ff00000000848 */
[C---:B------:R-:W-:Y:S08]  /*1970*/  HMMA.16816.F16 R70, R52.reuse, R46, R70 ;  /* 0x0000002e3446723c */ /* 0x040ff00000000846 */
[C---:B------:R-:W-:Y:S08]  /*1980*/  HMMA.16816.F16 R28, R52.reuse, R42, R28 ;  /* 0x0000002a341c723c */ /* 0x040ff0000000081c */
[C---:B------:R-:W-:Y:S08]  /*1990*/  HMMA.16816.F16 R26, R52.reuse, R36, R76 ;  /* 0x00000024341a723c */ /* 0x040ff0000000084c */
[C---:B------:R-:W-:Y:S08]  /*19a0*/  HMMA.16816.F16 R24, R52.reuse, R38, R78 ;  /* 0x000000263418723c */ /* 0x040ff0000000084e */
[C---:B------:R-:W-:Y:S08]  /*19b0*/  HMMA.16816.F16 R22, R52.reuse, R32, R22 ;  /* 0x000000203416723c */ /* 0x040ff00000000816 */
[----:B------:R-:W-:Y:S01]  /*19c0*/  HMMA.16816.F16 R94, R52, R34, R94 ;  /* 0x00000022345e723c */ /* 0x000fe2000000085e */
[----:B------:R-:W-:-:S07]  /*19d0*/  UISETP.NE.AND UP0, UPT, UR4, URZ, UPT ;  /* 0x000000ff0400728c */ /* 0x000fce000bf05270 */
        /* <DEDUP_REMOVED lines=14> */
[C---:B0-----:R-:W-:Y:S01]  /*1ac0*/  IMAD R115, R40.reuse, 0x20, R115 ;  /* 0x0000002028737824 */ /* 0x041fe200078e0273 */
[C---:B------:R-:W-:Y:S01]  /*1ad0*/  LEA R113, R40.reuse, R113, 0x5 ;  /* 0x0000007128717211 */ /* 0x040fe200078e28ff */
[----:B------:R-:W-:-:S02]  /*1ae0*/  IMAD R114, R40, 0x20, R114 ;  /* 0x0000002028727824 */ /* 0x000fc400078e0272 */
[----:B------:R-:W-:Y:S02]  /*1af0*/  IMAD R112, R40, 0x20, R112 ;  /* 0x0000002028707824 */ /* 0x000fe400078e0270 */
[----:B------:R-:W-:Y:S02]  /*1b00*/  VIADD R111, R111, 0x20 ;  /* 0x000000206f6f7836 */ /* 0x000fe40000000000 */
[----:B------:R-:W-:Y:S01]  /*1b10*/  VIADD R110, R110, 0x20 ;  /* 0x000000206e6e7836 */ /* 0x000fe20000000000 */
[----:B------:R-:W-:Y:S06]  /*1b20*/  BAR.SYNC.DEFER_BLOCKING 0x0 ;  /* 0x0000000000007b1d */ /* 0x000fec0000010000 */
[----:B------:R-:W-:Y:S05]  /*1b30*/  BRA.U UP0, `(.L_x_1) ;  /* 0xffffffe900d07547 */ /* 0x000fea000b83ffff */
.L_x_0:
[C---:B------:R-:W-:Y:S01]  /*1b40*/  SHF.L.U32 R33, R109.reuse, 0x1, RZ ;  /* 0x000000016d217819 */ /* 0x040fe200000006ff */
[----:B------:R-:W1:Y:S01]  /*1b50*/  LDCU.64 UR4, c[0x0][0x3a0] ;  /* 0x00007400ff0477ac */ /* 0x000e620008000a00 */
[----:B------:R-:W-:Y:S02]  /*1b60*/  LOP3.LUT R32, R109, 0x3c0, RZ, 0xc0, !PT ;  /* 0x000003c06d207812 */ /* 0x000fe400078ec0ff */
[----:B------:R-:W-:Y:S02]  /*1b70*/  LOP3.LUT R33, R33, 0x40, RZ, 0xc0, !PT ;  /* 0x0000004021217812 */ /* 0x000fe400078ec0ff */
[----:B------:R-:W-:Y:S01]  /*1b80*/  SHF.R.U32.HI R37, RZ, 0x2, R0 ;  /* 0x00000002ff257819 */ /* 0x000fe20000011600 */
[----:B------:R-:W-:Y:S01]  /*1b90*/  IMAD R107, R107, 0x100, R32 ;  /* 0x000001006b6b7824 */ /* 0x000fe200078e0220 */
[----:B------:R-:W-:Y:S01]  /*1ba0*/  LOP3.LUT R32, R0, 0x3, RZ, 0xc0, !PT ;  /* 0x0000000300207812 */ /* 0x000fe200078ec0ff */
[----:B------:R-:W-:Y:S01]  /*1bb0*/  IMAD R33, R108, 0x80, R33 ;  /* 0x000000806c217824 */ /* 0x000fe200078e0221 */
[----:B------:R-:W-:-:S03]  /*1bc0*/  SHF.R.U32.HI R45, RZ, 0x1, R106 ;  /* 0x00000001ff2d7819 */ /* 0x000fc6000001166a */
[----:B------:R-:W-:Y:S02]  /*1bd0*/  IMAD R35, R33, R106, RZ ;  /* 0x0000006a21237224 */ /* 0x000fe400078e02ff */
[----:B------:R-:W-:Y:S02]  /*1be0*/  IMAD.MOV.U32 R33, RZ, RZ, RZ ;  /* 0x000000ffff217224 */ /* 0x000fe400078e00ff */
[C---:B------:R-:W-:Y:S01]  /*1bf0*/  IMAD R0, R106.reuse, 0x10, R35 ;  /* 0x000000106a007824 */ /* 0x040fe200078e0223 */
[----:B------:R-:W-:Y:S01]  /*1c00*/  IADD3 R36, P0, PT, R107, R35, RZ ;  /* 0x000000236b247210 */ /* 0x000fe20007f1e0ff */
[----:B------:R-:W-:Y:S01]  /*1c10*/  IMAD.WIDE.U32 R32, R37, R45, R32 ;  /* 0x0000002d25207225 */ /* 0x000fe200078e0020 */
[----:B------:R-:W-:-:S03]  /*1c20*/  LEA R34, R106, R35, 0x5 ;  /* 0x000000236a227211 */ /* 0x000fc600078e28ff */
[----:B------:R-:W-:Y:S01]  /*1c30*/  IMAD.X R41, RZ, RZ, RZ, P0 ;  /* 0x000000ffff297224 */ /* 0x000fe200000e06ff */
[----:B-1----:R-:W-:Y:S01]  /*1c40*/  LEA R39, P0, R36, UR4, 0x1 ;  /* 0x0000000424277c11 */ /* 0x002fe2000f8008ff */
[----:B------:R-:W-:Y:S01]  /*1c50*/  IMAD R106, R106, 0x10, R34 ;  /* 0x000000106a6a7824 */ /* 0x000fe200078e0222 */
[C---:B------:R-:W-:Y:S02]  /*1c60*/  IADD3 R49, P3, PT, R107.reuse, R34, RZ ;  /* 0x000000226b317210 */ /* 0x040fe40007f7e0ff */
[----:B------:R-:W-:Y:S02]  /*1c70*/  LEA.HI.X R35, R36, UR5, R41, 0x1, P0 ;  /* 0x0000000524237c11 */ /* 0x000fe400080f0c29 */
[----:B------:R-:W-:Y:S01]  /*1c80*/  IADD3 R51, P0, PT, R107, R0, RZ ;  /* 0x000000006b337210 */ /* 0x000fe20007f1e0ff */
[----:B------:R-:W-:Y:S01]  /*1c90*/  IMAD.X R0, RZ, RZ, RZ, P3 ;  /* 0x000000ffff007224 */ /* 0x000fe200018e06ff */
[----:B------:R-:W-:Y:S02]  /*1ca0*/  LEA R34, P1, R32, R39, 0x2 ;  /* 0x0000002720227211 */ /* 0x000fe400078210ff */
[----:B------:R-:W-:-:S02]  /*1cb0*/  IADD3.X R36, PT, PT, RZ, RZ, RZ, P0, !PT ;  /* 0x000000ffff247210 */ /* 0x000fc400007fe4ff */
[C---:B------:R-:W-:Y:S02]  /*1cc0*/  LEA R39, P0, R51.reuse, UR4, 0x1 ;  /* 0x0000000433277c11 */ /* 0x040fe4000f8008ff */
[C---:B------:R-:W-:Y:S02]  /*1cd0*/  LEA.HI.X R35, R32.reuse, R35, R33, 0x2, P1 ;  /* 0x0000002320237211 */ /* 0x040fe400008f1421 */
[----:B------:R-:W-:Y:S02]  /*1ce0*/  LEA.HI.X R51, R51, UR5, R36, 0x1, P0 ;  /* 0x0000000533337c11 */ /* 0x000fe400080f0c24 */
[C---:B------:R-:W-:Y:S01]  /*1cf0*/  LEA R38, P0, R32.reuse, R39, 0x2 ;  /* 0x0000002720267211 */ /* 0x040fe200078010ff */
[----:B------:R-:W-:Y:S01]  /*1d00*/  IMAD.WIDE.U32 R36, R45, 0x20, R34 ;  /* 0x000000202d247825 */ /* 0x000fe200078e0022 */
[----:B0-----:R-:W-:Y:S01]  /*1d10*/  STG.E desc[UR8][R34.64], R20 ;  /* 0x0000001422007986 */ /* 0x001fe2000c101908 */
[C---:B------:R-:W-:Y:S02]  /*1d20*/  LEA R41, P3, R49.reuse, UR4, 0x1 ;  /* 0x0000000431297c11 */ /* 0x040fe4000f8608ff */
[----:B------:R-:W-:Y:S01]  /*1d30*/  LEA.HI.X R39, R32, R51, R33, 0x2, P0 ;  /* 0x0000003320277211 */ /* 0x000fe200000f1421 */
[----:B------:R-:W-:Y:S01]  /*1d40*/  STG.E desc[UR8][R36.64], R21 ;  /* 0x0000001524007986 */ /* 0x000fe2000c101908 */
[----:B------:R-:W-:-:S02]  /*1d50*/  LEA.HI.X R49, R49, UR5, R0, 0x1, P3 ;  /* 0x0000000531317c11 */ /* 0x000fc400098f0c00 */
[C---:B------:R-:W-:Y:S01]  /*1d60*/  LEA R40, P1, R32.reuse, R41, 0x2 ;  /* 0x0000002920287211 */ /* 0x040fe200078210ff */
[----:B------:R-:W-:Y:S01]  /*1d70*/  STG.E desc[UR8][R34.64+0x10], R18 ;  /* 0x0000101222007986 */ /* 0x000fe2000c101908 */
[----:B------:R-:W-:Y:S02]  /*1d80*/  IADD3 R106, P2, PT, R107, R106, RZ ;  /* 0x0000006a6b6a7210 */ /* 0x000fe40007f5e0ff */
[----:B------:R-:W-:Y:S01]  /*1d90*/  LEA.HI.X R41, R32, R49, R33, 0x2, P1 ;  /* 0x0000003120297211 */ /* 0x000fe200008f1421 */
[----:B------:R0:W-:Y:S02]  /*1da0*/  STG.E desc[UR8][R36.64+0x10], R19 ;  /* 0x0000101324007986 */ /* 0x0001e4000c101908 */
[----:B------:R-:W-:Y:S01]  /*1db0*/  IMAD.X R47, RZ, RZ, RZ, P2 ;  /* 0x000000ffff2f7224 */ /* 0x000fe200010e06ff */
[C---:B------:R-:W-:Y:S01]  /*1dc0*/  LEA R43, P2, R106.reuse, UR4, 0x1 ;  /* 0x000000046a2b7c11 */ /* 0x040fe2000f8408ff */
[----:B------:R-:W-:Y:S03]  /*1dd0*/  STG.E desc[UR8][R34.64+0x20], R16 ;  /* 0x0000201022007986 */ /* 0x000fe6000c101908 */
[----:B------:R-:W-:Y:S01]  /*1de0*/  LEA.HI.X R47, R106, UR5, R47, 0x1, P2 ;  /* 0x000000056a2f7c11 */ /* 0x000fe200090f0c2f */
[----:B------:R1:W-:Y:S01]  /*1df0*/  STG.E desc[UR8][R36.64+0x20], R17 ;  /* 0x0000201124007986 */ /* 0x0003e2000c101908 */
[----:B------:R-:W-:-:S03]  /*1e00*/  LEA R42, P2, R32, R43, 0x2 ;  /* 0x0000002b202a7211 */ /* 0x000fc600078410ff */
[----:B------:R-:W-:Y:S01]  /*1e10*/  STG.E desc[UR8][R34.64+0x30], R14 ;  /* 0x0000300e22007986 */ /* 0x000fe2000c101908 */
[----:B------:R-:W-:-:S03]  /*1e20*/  LEA.HI.X R43, R32, R47, R33, 0x2, P2 ;  /* 0x0000002f202b7211 */ /* 0x000fc600010f1421 */
[----:B------:R2:W-:Y:S01]  /*1e30*/  STG.E desc[UR8][R36.64+0x30], R15 ;  /* 0x0000300f24007986 */ /* 0x0005e2000c101908 */
[----:B0-----:R-:W-:-:S03]  /*1e40*/  IMAD.WIDE.U32 R18, R45, 0x20, R42 ;  /* 0x000000202d127825 */ /* 0x001fc600078e002a */
[----:B------:R-:W-:Y:S01]  /*1e50*/  STG.E desc[UR8][R34.64+0x40], R12 ;  /* 0x0000400c22007986 */ /* 0x000fe2000c101908 */
[----:B-1----:R-:W-:-:S03]  /*1e60*/  IMAD.WIDE.U32 R16, R45, 0x20, R38 ;  /* 0x000000202d107825 */ /* 0x002fc600078e0026 */
[----:B------:R-:W-:Y:S04]  /*1e70*/  STG.E desc[UR8][R36.64+0x40], R13 ;  /* 0x0000400d24007986 */ /* 0x000fe8000c101908 */
[----:B------:R-:W-:Y:S01]  /*1e80*/  STG.E desc[UR8][R34.64+0x50], R10 ;  /* 0x0000500a22007986 */ /* 0x000fe2000c101908 */
[----:B--2---:R-:W-:-:S03]  /*1e90*/  IMAD.WIDE.U32 R14, R45, 0x20, R40 ;  /* 0x000000202d0e7825 */ /* 0x004fc600078e0028 */
[----:B------:R-:W-:Y:S04]  /*1ea0*/  STG.E desc[UR8][R36.64+0x50], R11 ;  /* 0x0000500b24007986 */ /* 0x000fe8000c101908 */
        /* <DEDUP_REMOVED lines=51> */
[----:B------:R-:W-:Y:S01]  /*21e0*/  STG.E desc[UR8][R18.64+0x70], R3 ;  /* 0x0000700312007986 */ /* 0x000fe2000c101908 */
[----:B------:R-:W-:Y:S05]  /*21f0*/  EXIT ;  /* 0x000000000000794d */ /* 0x000fea0003800000 */
.L_x_2:
[----:B------:R-:W-:-:S00]  /*2200*/  BRA `(.L_x_2) ;  /* 0xfffffffc00fc7947 */ /* 0x000fc0000383ffff */
[----:B------:R-:W-:-:S00]  /*2210*/  NOP ;  /* 0x0000000000007918 */ /* 0x000fc00000000000 */
        /* <DEDUP_REMOVED lines=14> */
.L_x_3:


//--------------------- .nv.shared._ZN43_GLOBAL__N__d664af1e_4_k_cu_be21f69f_10358410gemm_tcoreILj128ELj256ELj32EEEvPK6__halfS3_jjjPS1_ --------------------------
	.section	.nv.shared._ZN43_GLOBAL__N__d664af1e_4_k_cu_be21f69f_10358410gemm_tcoreILj128ELj256ELj32EEEvPK6__halfS3_jjjPS1_,"aw",@nobits
	.sectionflags	@""
	.align	2
.nv.shared._ZN43_GLOBAL__N__d664af1e_4_k_cu_be21f69f_10358410gemm_tcoreILj128ELj256ELj32EEEvPK6__halfS3_jjjPS1_:
	.zero		25600


//--------------------- .nv.shared.reserved.0     --------------------------
	.section	.nv.shared.reserved.0,"aw",@nobits
	.weak		__nv_reservedSMEM_offset_0_alias
	.size		__nv_reservedSMEM_offset_0_alias, 0, 64
	.other		__nv_reservedSMEM_offset_0_alias,@"STO_CUDA_RESERVED_SHARED STV_DEFAULT"
__nv_reservedSMEM_offset_0_alias:
	.zero		0
	.zero		64


//--------------------- .nv.constant0._ZN43_GLOBAL__N__d664af1e_4_k_cu_be21f69f_10358410gemm_tcoreILj128ELj256ELj32EEEvPK6__halfS3_jjjPS1_ --------------------------
	.section	.nv.constant0._ZN43_GLOBAL__N__d664af1e_4_k_cu_be21f69f_10358410gemm_tcoreILj128ELj256ELj32EEEvPK6__halfS3_jjjPS1_,"a",@progbits
	.sectionflags	@""
	.align	4
.nv.constant0._ZN43_GLOBAL__N__d664af1e_4_k_cu_be21f69f_10358410gemm_tcoreILj128ELj256ELj32EEEvPK6__halfS3_jjjPS1_:
	.zero		936


//--------------------- SYMBOLS --------------------------

	.type		.nv.reservedSmem.offset0,@object
	.size		.nv.reservedSmem.offset0,0x4
	.type		.nv.reservedSmem.cap,@object
	.size		.nv.reservedSmem.cap,0x4
